// auto-generated by cutlass_sweep.gemm — config: {"arch": "sm_90", "cluster_m": 1, "cluster_n": 2, "dtype": "e4m3", "stages": 4, "tile_k": 64, "tile_m": 128, "tile_n": 128}
#include "cutlass/cutlass.h"
#include "cutlass/gemm/collective/collective_builder.hpp"
#include "cutlass/gemm/device/gemm_universal_adapter.h"
#include "cutlass/gemm/kernel/gemm_universal.hpp"
#include "cutlass/epilogue/collective/collective_builder.hpp"

using ElemA = cutlass::float_e4m3_t;
using ElemB = cutlass::float_e4m3_t;
using ElemCD = cutlass::float_e4m3_t;
using Acc  = float;
using TileShape    = cute::Shape<cute::_128, cute::_128, cute::_64>;
using ClusterShape = cute::Shape<cute::_1, cute::_2, cute::_1>;

using CollectiveEpilogue = typename cutlass::epilogue::collective::CollectiveBuilder<
    cutlass::arch::Sm90, cutlass::arch::OpClassTensorOp,
    TileShape, ClusterShape,
    cutlass::epilogue::collective::EpilogueTileAuto,
    Acc, Acc,
    ElemCD, cutlass::layout::RowMajor, 128 / cutlass::sizeof_bits<ElemCD>::value,
    ElemCD, cutlass::layout::RowMajor, 128 / cutlass::sizeof_bits<ElemCD>::value,
    cutlass::epilogue::collective::EpilogueScheduleAuto
  >::CollectiveOp;

using CollectiveMainloop = typename cutlass::gemm::collective::CollectiveBuilder<
    cutlass::arch::Sm90, cutlass::arch::OpClassTensorOp,
    ElemA, cutlass::layout::RowMajor, 128 / cutlass::sizeof_bits<ElemA>::value,
    ElemB, cutlass::layout::ColumnMajor, 128 / cutlass::sizeof_bits<ElemB>::value,
    Acc,
    TileShape, ClusterShape,
    cutlass::gemm::collective::StageCount<4>,
    cutlass::gemm::collective::KernelScheduleAuto
  >::CollectiveOp;

using GemmKernel = cutlass::gemm::kernel::GemmUniversal<
    cute::Shape<int,int,int,int>,
    CollectiveMainloop,
    CollectiveEpilogue
>;
using Gemm = cutlass::gemm::device::GemmUniversalAdapter<GemmKernel>;

// Force the device kernel symbol into the cubin without needing a host main.
auto* _anchor = &cutlass::device_kernel<GemmKernel>;


// ===== COMPILED SASS (sm_90a) =====

	.target	sm_90a

	.elftype	@"ET_EXEC"


//--------------------- .note.nv.tkinfo           --------------------------
	.section	.note.nv.tkinfo,"",@"SHT_NOTE"
	.sectionflags	@"SHF_NOTE_NV_TKINFO"
	.tkinfo
        /*0018*/ 	.word	0x00000002
        /*0030*/ 	.string	""
        /*0030*/ 	.string	"ptxas"
        /*0030*/ 	.string	"Cuda compilation tools, release 13.0, V13.0.88"
        /*0030*/ 	.string	"Build cuda_13.0.r13.0/compiler.36424714_0"
        /*0030*/ 	.string	"-arch sm_90a -m 64 "



//--------------------- .note.nv.cuinfo           --------------------------
	.section	.note.nv.cuinfo,"",@"SHT_NOTE"
	.sectionflags	@"SHF_NOTE_NV_CUINFO"
        /*0018*/ 	.short	0x0002
        /*001a*/ 	.short	0x005a
        /*001c*/ 	.short	0x0082
	.zero		2


//--------------------- .nv.info                  --------------------------
	.section	.nv.info,"",@"SHT_CUDA_INFO"
	.align	4


	//----- nvinfo : EIATTR_REGCOUNT
	.align		4
        /*0000*/ 	.byte	0x04, 0x2f
        /*0002*/ 	.short	(.L_12 - .L_11)
	.align		4
.L_11:
        /*0004*/ 	.word	index@(_ZN7cutlass13device_kernelINS_4gemm6kernel13GemmUniversalIN4cute5tupleIJiiiiEEENS1_10collective13CollectiveMmaINS1_37MainloopSm90TmaGmmaWarpSpecializedFP8ILi4ENS5_IJNS4_1CILi1EEENSA_ILi2EEESB_EEENS1_35KernelTmaWarpSpecializedCooperativeEEENS5_IJNSA_ILi128EEESG_NSA_ILi64EEEEEENS_12float_e4m3_tENS5_IJlSB_lEEESJ_SK_NS4_8TiledMMAINS4_8MMA_AtomIJNS4_4SM904GMMA31MMA_64x128x32_F32E4M3E4M3_SS_TNILNSO_7ScaleInE1ELSQ_1EEEEEENS4_6LayoutINS5_IJSC_SB_SB_EEENS5_IJSB_NSA_ILi0EEESV_EEEEENS5_IJNS4_10UnderscoreESY_SY_EEEEENS4_23SM90_TMA_LOAD_MULTICASTENS4_14ComposedLayoutINS4_7SwizzleILi2ELi4ELi3EEENS4_18smem_ptr_flag_bitsILi8EEENST_INS5_IJNSA_ILi8EEESH_EEENS5_IJSH_SB_EEEEEEEvNS4_8identityENS4_13SM90_TMA_LOADES1B_vS1C_EENS_8epilogue10collective6detail29Sm90TmaWarpSpecializedAdapterINS1G_15DefaultEpilogueISJ_SK_SK_NS1F_6thread17LinearCombinationISJ_Li1EffLNS1K_9ScaleType4KindE0ELNS_15FloatRoundStyleE2ESJ_EENS1_15EpilogueDefaultEEEEEvvEEEEvNT_6ParamsE)
        /*0008*/ 	.word	0x000000a8


	//----- nvinfo : EIATTR_FRAME_SIZE
	.align		4
.L_12:
        /*000c*/ 	.byte	0x04, 0x11
        /*000e*/ 	.short	(.L_14 - .L_13)
	.align		4
.L_13:
        /*0010*/ 	.word	index@(_ZN7cutlass13device_kernelINS_4gemm6kernel13GemmUniversalIN4cute5tupleIJiiiiEEENS1_10collective13CollectiveMmaINS1_37MainloopSm90TmaGmmaWarpSpecializedFP8ILi4ENS5_IJNS4_1CILi1EEENSA_ILi2EEESB_EEENS1_35KernelTmaWarpSpecializedCooperativeEEENS5_IJNSA_ILi128EEESG_NSA_ILi64EEEEEENS_12float_e4m3_tENS5_IJlSB_lEEESJ_SK_NS4_8TiledMMAINS4_8MMA_AtomIJNS4_4SM904GMMA31MMA_64x128x32_F32E4M3E4M3_SS_TNILNSO_7ScaleInE1ELSQ_1EEEEEENS4_6LayoutINS5_IJSC_SB_SB_EEENS5_IJSB_NSA_ILi0EEESV_EEEEENS5_IJNS4_10UnderscoreESY_SY_EEEEENS4_23SM90_TMA_LOAD_MULTICASTENS4_14ComposedLayoutINS4_7SwizzleILi2ELi4ELi3EEENS4_18smem_ptr_flag_bitsILi8EEENST_INS5_IJNSA_ILi8EEESH_EEENS5_IJSH_SB_EEEEEEEvNS4_8identityENS4_13SM90_TMA_LOADES1B_vS1C_EENS_8epilogue10collective6detail29Sm90TmaWarpSpecializedAdapterINS1G_15DefaultEpilogueISJ_SK_SK_NS1F_6thread17LinearCombinationISJ_Li1EffLNS1K_9ScaleType4KindE0ELNS_15FloatRoundStyleE2ESJ_EENS1_15EpilogueDefaultEEEEEvvEEEEvNT_6ParamsE)
        /*0014*/ 	.word	0x00000000


	//----- nvinfo : EIATTR_MIN_STACK_SIZE
	.align		4
.L_14:
        /*0018*/ 	.byte	0x04, 0x12
        /*001a*/ 	.short	(.L_16 - .L_15)
	.align		4
.L_15:
        /*001c*/ 	.word	index@(_ZN7cutlass13device_kernelINS_4gemm6kernel13GemmUniversalIN4cute5tupleIJiiiiEEENS1_10collective13CollectiveMmaINS1_37MainloopSm90TmaGmmaWarpSpecializedFP8ILi4ENS5_IJNS4_1CILi1EEENSA_ILi2EEESB_EEENS1_35KernelTmaWarpSpecializedCooperativeEEENS5_IJNSA_ILi128EEESG_NSA_ILi64EEEEEENS_12float_e4m3_tENS5_IJlSB_lEEESJ_SK_NS4_8TiledMMAINS4_8MMA_AtomIJNS4_4SM904GMMA31MMA_64x128x32_F32E4M3E4M3_SS_TNILNSO_7ScaleInE1ELSQ_1EEEEEENS4_6LayoutINS5_IJSC_SB_SB_EEENS5_IJSB_NSA_ILi0EEESV_EEEEENS5_IJNS4_10UnderscoreESY_SY_EEEEENS4_23SM90_TMA_LOAD_MULTICASTENS4_14ComposedLayoutINS4_7SwizzleILi2ELi4ELi3EEENS4_18smem_ptr_flag_bitsILi8EEENST_INS5_IJNSA_ILi8EEESH_EEENS5_IJSH_SB_EEEEEEEvNS4_8identityENS4_13SM90_TMA_LOADES1B_vS1C_EENS_8epilogue10collective6detail29Sm90TmaWarpSpecializedAdapterINS1G_15DefaultEpilogueISJ_SK_SK_NS1F_6thread17LinearCombinationISJ_Li1EffLNS1K_9ScaleType4KindE0ELNS_15FloatRoundStyleE2ESJ_EENS1_15EpilogueDefaultEEEEEvvEEEEvNT_6ParamsE)
        /*0020*/ 	.word	0x00000000
.L_16:


//--------------------- .nv.compat                --------------------------
	.section	.nv.compat,"",@"SHT_CUDA_COMPAT_INFO"
	.align	4
        /*0000*/ 	.byte	0x02, 0x09, 0x01, 0x00, 0x02, 0x02, 0x04, 0x00, 0x02, 0x05, 0x05, 0x00, 0x03, 0x07, 0x01, 0x01
        /*0010*/ 	.byte	0x02, 0x03, 0x01, 0x00, 0x02, 0x06, 0x01, 0x00, 0x04, 0x0b, 0x08, 0x00, 0x00, 0x00, 0x00, 0x00
        /*0020*/ 	.byte	0x00, 0x00, 0x00, 0x00


//--------------------- .nv.info._ZN7cutlass13device_kernelINS_4gemm6kernel13GemmUniversalIN4cute5tupleIJiiiiEEENS1_10collective13CollectiveMmaINS1_37MainloopSm90TmaGmmaWarpSpecializedFP8ILi4ENS5_IJNS4_1CILi1EEENSA_ILi2EEESB_EEENS1_35KernelTmaWarpSpecializedCooperativeEEENS5_IJNSA_ILi128EEESG_NSA_ILi64EEEEEENS_12float_e4m3_tENS5_IJlSB_lEEESJ_SK_NS4_8TiledMMAINS4_8MMA_AtomIJNS4_4SM904GMMA31MMA_64x128x32_F32E4M3E4M3_SS_TNILNSO_7ScaleInE1ELSQ_1EEEEEENS4_6LayoutINS5_IJSC_SB_SB_EEENS5_IJSB_NSA_ILi0EEESV_EEEEENS5_IJNS4_10UnderscoreESY_SY_EEEEENS4_23SM90_TMA_LOAD_MULTICASTENS4_14ComposedLayoutINS4_7SwizzleILi2ELi4ELi3EEENS4_18smem_ptr_flag_bitsILi8EEENST_INS5_IJNSA_ILi8EEESH_EEENS5_IJSH_SB_EEEEEEEvNS4_8identityENS4_13SM90_TMA_LOADES1B_vS1C_EENS_8epilogue10collective6detail29Sm90TmaWarpSpecializedAdapterINS1G_15DefaultEpilogueISJ_SK_SK_NS1F_6thread17LinearCombinationISJ_Li1EffLNS1K_9ScaleType4KindE0ELNS_15FloatRoundStyleE2ESJ_EENS1_15EpilogueDefaultEEEEEvvEEEEvNT_6ParamsE --------------------------
	.section	.nv.info._ZN7cutlass13device_kernelINS_4gemm6kernel13GemmUniversalIN4cute5tupleIJiiiiEEENS1_10collective13CollectiveMmaINS1_37MainloopSm90TmaGmmaWarpSpecializedFP8ILi4ENS5_IJNS4_1CILi1EEENSA_ILi2EEESB_EEENS1_35KernelTmaWarpSpecializedCooperativeEEENS5_IJNSA_ILi128EEESG_NSA_ILi64EEEEEENS_12float_e4m3_tENS5_IJlSB_lEEESJ_SK_NS4_8TiledMMAINS4_8MMA_AtomIJNS4_4SM904GMMA31MMA_64x128x32_F32E4M3E4M3_SS_TNILNSO_7ScaleInE1ELSQ_1EEEEEENS4_6LayoutINS5_IJSC_SB_SB_EEENS5_IJSB_NSA_ILi0EEESV_EEEEENS5_IJNS4_10UnderscoreESY_SY_EEEEENS4_23SM90_TMA_LOAD_MULTICASTENS4_14ComposedLayoutINS4_7SwizzleILi2ELi4ELi3EEENS4_18smem_ptr_flag_bitsILi8EEENST_INS5_IJNSA_ILi8EEESH_EEENS5_IJSH_SB_EEEEEEEvNS4_8identityENS4_13SM90_TMA_LOADES1B_vS1C_EENS_8epilogue10collective6detail29Sm90TmaWarpSpecializedAdapterINS1G_15DefaultEpilogueISJ_SK_SK_NS1F_6thread17LinearCombinationISJ_Li1EffLNS1K_9ScaleType4KindE0ELNS_15FloatRoundStyleE2ESJ_EENS1_15EpilogueDefaultEEEEEvvEEEEvNT_6ParamsE,"",@"SHT_CUDA_INFO"
	.sectionflags	@""
	.align	4


	//----- nvinfo : EIATTR_CUDA_API_VERSION
	.align		4
        /*0000*/ 	.byte	0x04, 0x37
        /*0002*/ 	.short	(.L_18 - .L_17)
.L_17:
        /*0004*/ 	.word	0x00000082


	//----- nvinfo : EIATTR_KPARAM_INFO
	.align		4
.L_18:
        /*0008*/ 	.byte	0x04, 0x17
        /*000a*/ 	.short	(.L_20 - .L_19)
.L_19:
        /*000c*/ 	.word	0x00000000
        /*0010*/ 	.short	0x0000
        /*0012*/ 	.short	0x0070
        /*0014*/ 	.byte	0x00, 0xf0, 0x01, 0x10


	//----- nvinfo : EIATTR_SPARSE_MMA_MASK
	.align		4
.L_20:
        /*0018*/ 	.byte	0x03, 0x50
        /*001a*/ 	.short	0x0000


	//----- nvinfo : EIATTR_MAXREG_COUNT
	.align		4
        /*001c*/ 	.byte	0x03, 0x1b
        /*001e*/ 	.short	0x00a8


	//----- nvinfo : EIATTR_NUM_BARRIERS
	.align		4
        /*0020*/ 	.byte	0x02, 0x4c
        /*0022*/ 	.byte	0x01
	.zero		1


	//----- nvinfo : EIATTR_MERCURY_ISA_VERSION
	.align		4
        /*0024*/ 	.byte	0x03, 0x5f
        /*0026*/ 	.short	0x0101


	//----- nvinfo : EIATTR_INT_WARP_WIDE_INSTR_OFFSETS
	.align		4
        /*0028*/ 	.byte	0x04, 0x31
        /*002a*/ 	.short	(.L_22 - .L_21)


	//   ....[0]....
.L_21:
        /*002c*/ 	.word	0x00000440


	//   ....[1]....
        /*0030*/ 	.word	0x00000460


	//   ....[2]....
        /*0034*/ 	.word	0x00000630


	//   ....[3]....
        /*0038*/ 	.word	0x00002c90


	//----- nvinfo : EIATTR_COOP_GROUP_MASK_REGIDS
	.align		4
.L_22:
        /*003c*/ 	.byte	0x04, 0x29
        /*003e*/ 	.short	(.L_24 - .L_23)


	//   ....[0]....
.L_23:
        /*0040*/ 	.word	0xffffffff


	//   ....[1]....
        /*0044*/ 	.word	0xffffffff


	//   ....[2]....
        /*0048*/ 	.word	0xffffffff


	//   ....[3]....
        /*004c*/ 	.word	0xffffffff


	//   ....[4]....
        /*0050*/ 	.word	0xffffffff


	//   ....[5]....
        /*0054*/ 	.word	0xffffffff


	//----- nvinfo : EIATTR_COOP_GROUP_INSTR_OFFSETS
	.align		4
.L_24:
        /*0058*/ 	.byte	0x04, 0x28
        /*005a*/ 	.short	(.L_26 - .L_25)


	//   ....[0]....
.L_25:
        /*005c*/ 	.word	0x00000060


	//   ....[1]....
        /*0060*/ 	.word	0x00000070


	//   ....[2]....
        /*0064*/ 	.word	0x00000130


	//   ....[3]....
        /*0068*/ 	.word	0x000002c0


	//   ....[4]....
        /*006c*/ 	.word	0x00000770


	//   ....[5]....
        /*0070*/ 	.word	0x000011f0


	//----- nvinfo : EIATTR_REG_RECONFIG
	.align		4
.L_26:
        /*0074*/ 	.byte	0x01, 0x54
	.zero		2


	//----- nvinfo : EIATTR_MBARRIER_INSTR_OFFSETS
	.align		4
        /*0078*/ 	.byte	0x04, 0x39
        /*007a*/ 	.short	(.L_28 - .L_27)


	//   ....[0]....
.L_27:
        /*007c*/ 	.word	0x00000230
        /*0080*/ 	.word	0x000000ff
        /*0084*/ 	.word	0x00000000
        /*0088*/ 	.short	0x0100
        /*008a*/ 	.byte	0x08
	.zero		1


	//   ....[1]....
        /*008c*/ 	.word	0x00000240
        /*0090*/ 	.word	0x000000ff
        /*0094*/ 	.word	0x00000020
        /*0098*/ 	.short	0x0100
        /*009a*/ 	.byte	0x08
	.zero		1


	//   ....[2]....
        /*009c*/ 	.word	0x00000250
        /*00a0*/ 	.word	0x000000ff
        /*00a4*/ 	.word	0x00000008
        /*00a8*/ 	.short	0x0100
        /*00aa*/ 	.byte	0x08
	.zero		1


	//   ....[3]....
        /*00ac*/ 	.word	0x00000260
        /*00b0*/ 	.word	0x000000ff
        /*00b4*/ 	.word	0x00000028
        /*00b8*/ 	.short	0x0100
        /*00ba*/ 	.byte	0x08
	.zero		1


	//   ....[4]....
        /*00bc*/ 	.word	0x00000270
        /*00c0*/ 	.word	0x000000ff
        /*00c4*/ 	.word	0x00000010
        /*00c8*/ 	.short	0x0100
        /*00ca*/ 	.byte	0x08
	.zero		1


	//   ....[5]....
        /*00cc*/ 	.word	0x00000280
        /*00d0*/ 	.word	0x000000ff
        /*00d4*/ 	.word	0x00000030
        /*00d8*/ 	.short	0x0100
        /*00da*/ 	.byte	0x08
	.zero		1


	//   ....[6]....
        /*00dc*/ 	.word	0x00000290
        /*00e0*/ 	.word	0x000000ff
        /*00e4*/ 	.word	0x00000018
        /*00e8*/ 	.short	0x0100
        /*00ea*/ 	.byte	0x08
	.zero		1


	//   ....[7]....
        /*00ec*/ 	.word	0x000002a0
        /*00f0*/ 	.word	0x000000ff
        /*00f4*/ 	.word	0x00000038
        /*00f8*/ 	.short	0x0100
        /*00fa*/ 	.byte	0x08
	.zero		1


	//   ....[8]....
        /*00fc*/ 	.word	0x000006d0
        /*0100*/ 	.word	0x000000ff
        /*0104*/ 	.word	0x00000050
        /*0108*/ 	.short	0x0100
        /*010a*/ 	.byte	0x06
	.zero		1


	//   ....[9]....
        /*010c*/ 	.word	0x00000720
        /*0110*/ 	.word	0x000000ff
        /*0114*/ 	.word	0x00000058
        /*0118*/ 	.short	0x0100
        /*011a*/ 	.byte	0x06
	.zero		1


	//   ....[10]....
        /*011c*/ 	.word	0x00001710
        /*0120*/ 	.word	0x000000ff
        /*0124*/ 	.word	0x00000000
        /*0128*/ 	.short	0x010a
        /*012a*/ 	.byte	0x06
	.zero		1


	//   ....[11]....
        /*012c*/ 	.word	0x00001750
        /*0130*/ 	.word	0x000000ff
        /*0134*/ 	.word	0x00000000
        /*0138*/ 	.short	0x010a
        /*013a*/ 	.byte	0x06
	.zero		1


	//   ....[12]....
        /*013c*/ 	.word	0x00002070
        /*0140*/ 	.word	0x000000ff
        /*0144*/ 	.word	0x00000000
        /*0148*/ 	.short	0x010a
        /*014a*/ 	.byte	0x0c
	.zero		1


	//   ....[13]....
        /*014c*/ 	.word	0x000020b0
        /*0150*/ 	.word	0x000000ff
        /*0154*/ 	.word	0x00000000
        /*0158*/ 	.short	0x010a
        /*015a*/ 	.byte	0x0c
	.zero		1


	//   ....[14]....
        /*015c*/ 	.word	0x000026e0
        /*0160*/ 	.word	0x0000008e
        /*0164*/ 	.word	0x00000000
        /*0168*/ 	.short	0x0101
        /*016a*/ 	.byte	0x3f
	.zero		1


	//   ....[15]....
        /*016c*/ 	.word	0x00002d40
        /*0170*/ 	.word	0x0000000c
        /*0174*/ 	.word	0x00000000
        /*0178*/ 	.short	0x0101
        /*017a*/ 	.byte	0x3f
	.zero		1


	//   ....[16]....
        /*017c*/ 	.word	0x00008620
        /*0180*/ 	.word	0x00000015
        /*0184*/ 	.word	0x00000020
        /*0188*/ 	.short	0x010a
        /*018a*/ 	.byte	0x3f
	.zero		1


	//   ....[17]....
        /*018c*/ 	.word	0x000089c0
        /*0190*/ 	.word	0x00000006
        /*0194*/ 	.word	0x00000058
        /*0198*/ 	.short	0x0101
        /*019a*/ 	.byte	0x3f
	.zero		1


	//   ....[18]....
        /*019c*/ 	.word	0x000090c0
        /*01a0*/ 	.word	0x00000005
        /*01a4*/ 	.word	0x00000000
        /*01a8*/ 	.short	0x010a
        /*01aa*/ 	.byte	0x3f
	.zero		1


	//   ....[19]....
        /*01ac*/ 	.word	0x00009140
        /*01b0*/ 	.word	0x00000007
        /*01b4*/ 	.word	0x00000000
        /*01b8*/ 	.short	0x010a
        /*01ba*/ 	.byte	0x3f
	.zero		1


	//   ....[20]....
        /*01bc*/ 	.word	0x000091d0
        /*01c0*/ 	.word	0x00000006
        /*01c4*/ 	.word	0x00000000
        /*01c8*/ 	.short	0x010a
        /*01ca*/ 	.byte	0x3f
	.zero		1


	//   ....[21]....
        /*01cc*/ 	.word	0x00009260
        /*01d0*/ 	.word	0x00000003
        /*01d4*/ 	.word	0x00000000
        /*01d8*/ 	.short	0x010a
        /*01da*/ 	.byte	0x3f
	.zero		1


	//   ....[22]....
        /*01dc*/ 	.word	0x000092d0
        /*01e0*/ 	.word	0x0000000c
        /*01e4*/ 	.word	0x00000000
        /*01e8*/ 	.short	0x010a
        /*01ea*/ 	.byte	0x3f
	.zero		1


	//   ....[23]....
        /*01ec*/ 	.word	0x00009330
        /*01f0*/ 	.word	0x0000008e
        /*01f4*/ 	.word	0x00000000
        /*01f8*/ 	.short	0x010a
        /*01fa*/ 	.byte	0x3f
	.zero		1


	//   ....[24]....
        /*01fc*/ 	.word	0x00009400
        /*0200*/ 	.word	0x00000015
        /*0204*/ 	.word	0x00000020
        /*0208*/ 	.short	0x010a
        /*020a*/ 	.byte	0x3f
	.zero		1


	//   ....[25]....
        /*020c*/ 	.word	0x000094d0
        /*0210*/ 	.word	0x00000005
        /*0214*/ 	.word	0x00000000
        /*0218*/ 	.short	0x010a
        /*021a*/ 	.byte	0x3f
	.zero		1


	//   ....[26]....
        /*021c*/ 	.word	0x00009520
        /*0220*/ 	.word	0x00000007
        /*0224*/ 	.word	0x00000000
        /*0228*/ 	.short	0x010a
        /*022a*/ 	.byte	0x3f
	.zero		1


	//   ....[27]....
        /*022c*/ 	.word	0x00009570
        /*0230*/ 	.word	0x00000006
        /*0234*/ 	.word	0x00000000
        /*0238*/ 	.short	0x010a
        /*023a*/ 	.byte	0x3f
	.zero		1


	//----- nvinfo : EIATTR_NUM_MBARRIERS
	.align		4
.L_28:
        /*023c*/ 	.byte	0x03, 0x38
        /*023e*/ 	.short	0x000a


	//----- nvinfo : EIATTR_EXIT_INSTR_OFFSETS
	.align		4
        /*0240*/ 	.byte	0x04, 0x1c
        /*0242*/ 	.short	(.L_30 - .L_29)


	//   ....[0]....
.L_29:
        /*0244*/ 	.word	0x000008d0


	//   ....[1]....
        /*0248*/ 	.word	0x000010c0


	//   ....[2]....
        /*024c*/ 	.word	0x00007d50


	//   ....[3]....
        /*0250*/ 	.word	0x000082a0


	//   ....[4]....
        /*0254*/ 	.word	0x000092b0


	//----- nvinfo : EIATTR_MAX_THREADS
	.align		4
.L_30:
        /*0258*/ 	.byte	0x04, 0x05
        /*025a*/ 	.short	(.L_32 - .L_31)
.L_31:
        /*025c*/ 	.word	0x00000180
        /*0260*/ 	.word	0x00000001
        /*0264*/ 	.word	0x00000001


	//----- nvinfo : EIATTR_CRS_STACK_SIZE
	.align		4
.L_32:
        /*0268*/ 	.byte	0x04, 0x1e
        /*026a*/ 	.short	(.L_34 - .L_33)
.L_33:
        /*026c*/ 	.word	0x00000000


	//----- nvinfo : EIATTR_CBANK_PARAM_SIZE
	.align		4
.L_34:
        /*0270*/ 	.byte	0x03, 0x19
        /*0272*/ 	.short	0x0470


	//----- nvinfo : EIATTR_PARAM_CBANK
	.align		4
        /*0274*/ 	.byte	0x04, 0x0a
        /*0276*/ 	.short	(.L_36 - .L_35)
	.align		4
.L_35:
        /*0278*/ 	.word	index@(.nv.constant0._ZN7cutlass13device_kernelINS_4gemm6kernel13GemmUniversalIN4cute5tupleIJiiiiEEENS1_10collective13CollectiveMmaINS1_37MainloopSm90TmaGmmaWarpSpecializedFP8ILi4ENS5_IJNS4_1CILi1EEENSA_ILi2EEESB_EEENS1_35KernelTmaWarpSpecializedCooperativeEEENS5_IJNSA_ILi128EEESG_NSA_ILi64EEEEEENS_12float_e4m3_tENS5_IJlSB_lEEESJ_SK_NS4_8TiledMMAINS4_8MMA_AtomIJNS4_4SM904GMMA31MMA_64x128x32_F32E4M3E4M3_SS_TNILNSO_7ScaleInE1ELSQ_1EEEEEENS4_6LayoutINS5_IJSC_SB_SB_EEENS5_IJSB_NSA_ILi0EEESV_EEEEENS5_IJNS4_10UnderscoreESY_SY_EEEEENS4_23SM90_TMA_LOAD_MULTICASTENS4_14ComposedLayoutINS4_7SwizzleILi2ELi4ELi3EEENS4_18smem_ptr_flag_bitsILi8EEENST_INS5_IJNSA_ILi8EEESH_EEENS5_IJSH_SB_EEEEEEEvNS4_8identityENS4_13SM90_TMA_LOADES1B_vS1C_EENS_8epilogue10collective6detail29Sm90TmaWarpSpecializedAdapterINS1G_15DefaultEpilogueISJ_SK_SK_NS1F_6thread17LinearCombinationISJ_Li1EffLNS1K_9ScaleType4KindE0ELNS_15FloatRoundStyleE2ESJ_EENS1_15EpilogueDefaultEEEEEvvEEEEvNT_6ParamsE)
        /*027c*/ 	.short	0x0210
        /*027e*/ 	.short	0x0470


	//----- nvinfo : EIATTR_SW_WAR
	.align		4
.L_36:
        /*0280*/ 	.byte	0x04, 0x36
        /*0282*/ 	.short	(.L_38 - .L_37)
.L_37:
        /*0284*/ 	.word	0x00000008
.L_38:


//--------------------- .nv.callgraph             --------------------------
	.section	.nv.callgraph,"",@"SHT_CUDA_CALLGRAPH"
	.align	4
	.sectionentsize	8
	.align		4
        /*0000*/ 	.word	0x00000000
	.align		4
        /*0004*/ 	.word	0xffffffff
	.align		4
        /*0008*/ 	.word	0x00000000
	.align		4
        /*000c*/ 	.word	0xfffffffe
	.align		4
        /*0010*/ 	.word	0x00000000
	.align		4
        /*0014*/ 	.word	0xfffffffd
	.align		4
        /*0018*/ 	.word	0x00000000
	.align		4
        /*001c*/ 	.word	0xfffffffc


//--------------------- .nv.constant4             --------------------------
	.section	.nv.constant4,"a",@progbits
	.align	8
	.align		8
.nv.constant4:
        /*0000*/ 	.dword	_ZN39_INTERNAL_969bf856_4_k_cu_7d08c2f2_49474cuda3std3__45__cpo5beginE
	.align		8
        /*0008*/ 	.dword	_ZN39_INTERNAL_969bf856_4_k_cu_7d08c2f2_49474cuda3std3__45__cpo3endE
	.align		8
        /*0010*/ 	.dword	_ZN39_INTERNAL_969bf856_4_k_cu_7d08c2f2_49474cuda3std3__45__cpo6cbeginE
	.align		8
        /*0018*/ 	.dword	_ZN39_INTERNAL_969bf856_4_k_cu_7d08c2f2_49474cuda3std3__45__cpo4cendE
	.align		8
        /*0020*/ 	.dword	_ZN39_INTERNAL_969bf856_4_k_cu_7d08c2f2_49474cuda3std3__441_GLOBAL__N__969bf856_4_k_cu_7d08c2f2_49476ignoreE
	.align		8
        /*0028*/ 	.dword	_ZN39_INTERNAL_969bf856_4_k_cu_7d08c2f2_49474cuda3std3__419piecewise_constructE
	.align		8
        /*0030*/ 	.dword	_ZN39_INTERNAL_969bf856_4_k_cu_7d08c2f2_49474cuda3std3__48in_placeE
	.align		8
        /*0038*/ 	.dword	_ZN39_INTERNAL_969bf856_4_k_cu_7d08c2f2_49474cuda3std6ranges3__45__cpo4swapE
	.align		8
        /*0040*/ 	.dword	_ZN39_INTERNAL_969bf856_4_k_cu_7d08c2f2_49474cuda3std6ranges3__45__cpo9iter_moveE
	.align		8
        /*0048*/ 	.dword	_ZN39_INTERNAL_969bf856_4_k_cu_7d08c2f2_49474cute7productE
	.align		8
        /*0050*/ 	.dword	_ZN39_INTERNAL_969bf856_4_k_cu_7d08c2f2_49474cute1_E


//--------------------- .text._ZN7cutlass13device_kernelINS_4gemm6kernel13GemmUniversalIN4cute5tupleIJiiiiEEENS1_10collective13CollectiveMmaINS1_37MainloopSm90TmaGmmaWarpSpecializedFP8ILi4ENS5_IJNS4_1CILi1EEENSA_ILi2EEESB_EEENS1_35KernelTmaWarpSpecializedCooperativeEEENS5_IJNSA_ILi128EEESG_NSA_ILi64EEEEEENS_12float_e4m3_tENS5_IJlSB_lEEESJ_SK_NS4_8TiledMMAINS4_8MMA_AtomIJNS4_4SM904GMMA31MMA_64x128x32_F32E4M3E4M3_SS_TNILNSO_7ScaleInE1ELSQ_1EEEEEENS4_6LayoutINS5_IJSC_SB_SB_EEENS5_IJSB_NSA_ILi0EEESV_EEEEENS5_IJNS4_10UnderscoreESY_SY_EEEEENS4_23SM90_TMA_LOAD_MULTICASTENS4_14ComposedLayoutINS4_7SwizzleILi2ELi4ELi3EEENS4_18smem_ptr_flag_bitsILi8EEENST_INS5_IJNSA_ILi8EEESH_EEENS5_IJSH_SB_EEEEEEEvNS4_8identityENS4_13SM90_TMA_LOADES1B_vS1C_EENS_8epilogue10collective6detail29Sm90TmaWarpSpecializedAdapterINS1G_15DefaultEpilogueISJ_SK_SK_NS1F_6thread17LinearCombinationISJ_Li1EffLNS1K_9ScaleType4KindE0ELNS_15FloatRoundStyleE2ESJ_EENS1_15EpilogueDefaultEEEEEvvEEEEvNT_6ParamsE --------------------------
	.section	.text._ZN7cutlass13device_kernelINS_4gemm6kernel13GemmUniversalIN4cute5tupleIJiiiiEEENS1_10collective13CollectiveMmaINS1_37MainloopSm90TmaGmmaWarpSpecializedFP8ILi4ENS5_IJNS4_1CILi1EEENSA_ILi2EEESB_EEENS1_35KernelTmaWarpSpecializedCooperativeEEENS5_IJNSA_ILi128EEESG_NSA_ILi64EEEEEENS_12float_e4m3_tENS5_IJlSB_lEEESJ_SK_NS4_8TiledMMAINS4_8MMA_AtomIJNS4_4SM904GMMA31MMA_64x128x32_F32E4M3E4M3_SS_TNILNSO_7ScaleInE1ELSQ_1EEEEEENS4_6LayoutINS5_IJSC_SB_SB_EEENS5_IJSB_NSA_ILi0EEESV_EEEEENS5_IJNS4_10UnderscoreESY_SY_EEEEENS4_23SM90_TMA_LOAD_MULTICASTENS4_14ComposedLayoutINS4_7SwizzleILi2ELi4ELi3EEENS4_18smem_ptr_flag_bitsILi8EEENST_INS5_IJNSA_ILi8EEESH_EEENS5_IJSH_SB_EEEEEEEvNS4_8identityENS4_13SM90_TMA_LOADES1B_vS1C_EENS_8epilogue10collective6detail29Sm90TmaWarpSpecializedAdapterINS1G_15DefaultEpilogueISJ_SK_SK_NS1F_6thread17LinearCombinationISJ_Li1EffLNS1K_9ScaleType4KindE0ELNS_15FloatRoundStyleE2ESJ_EENS1_15EpilogueDefaultEEEEEvvEEEEvNT_6ParamsE,"ax",@progbits
	.align	128
.text._ZN7cutlass13device_kernelINS_4gemm6kernel13GemmUniversalIN4cute5tupleIJiiiiEEENS1_10collective13CollectiveMmaINS1_37MainloopSm90TmaGmmaWarpSpecializedFP8ILi4ENS5_IJNS4_1CILi1EEENSA_ILi2EEESB_EEENS1_35KernelTmaWarpSpecializedCooperativeEEENS5_IJNSA_ILi128EEESG_NSA_ILi64EEEEEENS_12float_e4m3_tENS5_IJlSB_lEEESJ_SK_NS4_8TiledMMAINS4_8MMA_AtomIJNS4_4SM904GMMA31MMA_64x128x32_F32E4M3E4M3_SS_TNILNSO_7ScaleInE1ELSQ_1EEEEEENS4_6LayoutINS5_IJSC_SB_SB_EEENS5_IJSB_NSA_ILi0EEESV_EEEEENS5_IJNS4_10UnderscoreESY_SY_EEEEENS4_23SM90_TMA_LOAD_MULTICASTENS4_14ComposedLayoutINS4_7SwizzleILi2ELi4ELi3EEENS4_18smem_ptr_flag_bitsILi8EEENST_INS5_IJNSA_ILi8EEESH_EEENS5_IJSH_SB_EEEEEEEvNS4_8identityENS4_13SM90_TMA_LOADES1B_vS1C_EENS_8epilogue10collective6detail29Sm90TmaWarpSpecializedAdapterINS1G_15DefaultEpilogueISJ_SK_SK_NS1F_6thread17LinearCombinationISJ_Li1EffLNS1K_9ScaleType4KindE0ELNS_15FloatRoundStyleE2ESJ_EENS1_15EpilogueDefaultEEEEEvvEEEEvNT_6ParamsE:
        .type           _ZN7cutlass13device_kernelINS_4gemm6kernel13GemmUniversalIN4cute5tupleIJiiiiEEENS1_10collective13CollectiveMmaINS1_37MainloopSm90TmaGmmaWarpSpecializedFP8ILi4ENS5_IJNS4_1CILi1EEENSA_ILi2EEESB_EEENS1_35KernelTmaWarpSpecializedCooperativeEEENS5_IJNSA_ILi128EEESG_NSA_ILi64EEEEEENS_12float_e4m3_tENS5_IJlSB_lEEESJ_SK_NS4_8TiledMMAINS4_8MMA_AtomIJNS4_4SM904GMMA31MMA_64x128x32_F32E4M3E4M3_SS_TNILNSO_7ScaleInE1ELSQ_1EEEEEENS4_6LayoutINS5_IJSC_SB_SB_EEENS5_IJSB_NSA_ILi0EEESV_EEEEENS5_IJNS4_10UnderscoreESY_SY_EEEEENS4_23SM90_TMA_LOAD_MULTICASTENS4_14ComposedLayoutINS4_7SwizzleILi2ELi4ELi3EEENS4_18smem_ptr_flag_bitsILi8EEENST_INS5_IJNSA_ILi8EEESH_EEENS5_IJSH_SB_EEEEEEEvNS4_8identityENS4_13SM90_TMA_LOADES1B_vS1C_EENS_8epilogue10collective6detail29Sm90TmaWarpSpecializedAdapterINS1G_15DefaultEpilogueISJ_SK_SK_NS1F_6thread17LinearCombinationISJ_Li1EffLNS1K_9ScaleType4KindE0ELNS_15FloatRoundStyleE2ESJ_EENS1_15EpilogueDefaultEEEEEvvEEEEvNT_6ParamsE,@function
        .size           _ZN7cutlass13device_kernelINS_4gemm6kernel13GemmUniversalIN4cute5tupleIJiiiiEEENS1_10collective13CollectiveMmaINS1_37MainloopSm90TmaGmmaWarpSpecializedFP8ILi4ENS5_IJNS4_1CILi1EEENSA_ILi2EEESB_EEENS1_35KernelTmaWarpSpecializedCooperativeEEENS5_IJNSA_ILi128EEESG_NSA_ILi64EEEEEENS_12float_e4m3_tENS5_IJlSB_lEEESJ_SK_NS4_8TiledMMAINS4_8MMA_AtomIJNS4_4SM904GMMA31MMA_64x128x32_F32E4M3E4M3_SS_TNILNSO_7ScaleInE1ELSQ_1EEEEEENS4_6LayoutINS5_IJSC_SB_SB_EEENS5_IJSB_NSA_ILi0EEESV_EEEEENS5_IJNS4_10UnderscoreESY_SY_EEEEENS4_23SM90_TMA_LOAD_MULTICASTENS4_14ComposedLayoutINS4_7SwizzleILi2ELi4ELi3EEENS4_18smem_ptr_flag_bitsILi8EEENST_INS5_IJNSA_ILi8EEESH_EEENS5_IJSH_SB_EEEEEEEvNS4_8identityENS4_13SM90_TMA_LOADES1B_vS1C_EENS_8epilogue10collective6detail29Sm90TmaWarpSpecializedAdapterINS1G_15DefaultEpilogueISJ_SK_SK_NS1F_6thread17LinearCombinationISJ_Li1EffLNS1K_9ScaleType4KindE0ELNS_15FloatRoundStyleE2ESJ_EENS1_15EpilogueDefaultEEEEEvvEEEEvNT_6ParamsE,(.L_x_204 - _ZN7cutlass13device_kernelINS_4gemm6kernel13GemmUniversalIN4cute5tupleIJiiiiEEENS1_10collective13CollectiveMmaINS1_37MainloopSm90TmaGmmaWarpSpecializedFP8ILi4ENS5_IJNS4_1CILi1EEENSA_ILi2EEESB_EEENS1_35KernelTmaWarpSpecializedCooperativeEEENS5_IJNSA_ILi128EEESG_NSA_ILi64EEEEEENS_12float_e4m3_tENS5_IJlSB_lEEESJ_SK_NS4_8TiledMMAINS4_8MMA_AtomIJNS4_4SM904GMMA31MMA_64x128x32_F32E4M3E4M3_SS_TNILNSO_7ScaleInE1ELSQ_1EEEEEENS4_6LayoutINS5_IJSC_SB_SB_EEENS5_IJSB_NSA_ILi0EEESV_EEEEENS5_IJNS4_10UnderscoreESY_SY_EEEEENS4_23SM90_TMA_LOAD_MULTICASTENS4_14ComposedLayoutINS4_7SwizzleILi2ELi4ELi3EEENS4_18smem_ptr_flag_bitsILi8EEENST_INS5_IJNSA_ILi8EEESH_EEENS5_IJSH_SB_EEEEEEEvNS4_8identityENS4_13SM90_TMA_LOADES1B_vS1C_EENS_8epilogue10collective6detail29Sm90TmaWarpSpecializedAdapterINS1G_15DefaultEpilogueISJ_SK_SK_NS1F_6thread17LinearCombinationISJ_Li1EffLNS1K_9ScaleType4KindE0ELNS_15FloatRoundStyleE2ESJ_EENS1_15EpilogueDefaultEEEEEvvEEEEvNT_6ParamsE)
        .other          _ZN7cutlass13device_kernelINS_4gemm6kernel13GemmUniversalIN4cute5tupleIJiiiiEEENS1_10collective13CollectiveMmaINS1_37MainloopSm90TmaGmmaWarpSpecializedFP8ILi4ENS5_IJNS4_1CILi1EEENSA_ILi2EEESB_EEENS1_35KernelTmaWarpSpecializedCooperativeEEENS5_IJNSA_ILi128EEESG_NSA_ILi64EEEEEENS_12float_e4m3_tENS5_IJlSB_lEEESJ_SK_NS4_8TiledMMAINS4_8MMA_AtomIJNS4_4SM904GMMA31MMA_64x128x32_F32E4M3E4M3_SS_TNILNSO_7ScaleInE1ELSQ_1EEEEEENS4_6LayoutINS5_IJSC_SB_SB_EEENS5_IJSB_NSA_ILi0EEESV_EEEEENS5_IJNS4_10UnderscoreESY_SY_EEEEENS4_23SM90_TMA_LOAD_MULTICASTENS4_14ComposedLayoutINS4_7SwizzleILi2ELi4ELi3EEENS4_18smem_ptr_flag_bitsILi8EEENST_INS5_IJNSA_ILi8EEESH_EEENS5_IJSH_SB_EEEEEEEvNS4_8identityENS4_13SM90_TMA_LOADES1B_vS1C_EENS_8epilogue10collective6detail29Sm90TmaWarpSpecializedAdapterINS1G_15DefaultEpilogueISJ_SK_SK_NS1F_6thread17LinearCombinationISJ_Li1EffLNS1K_9ScaleType4KindE0ELNS_15FloatRoundStyleE2ESJ_EENS1_15EpilogueDefaultEEEEEvvEEEEvNT_6ParamsE,@"STO_CUDA_ENTRY STV_DEFAULT"
_ZN7cutlass13device_kernelINS_4gemm6kernel13GemmUniversalIN4cute5tupleIJiiiiEEENS1_10collective13CollectiveMmaINS1_37MainloopSm90TmaGmmaWarpSpecializedFP8ILi4ENS5_IJNS4_1CILi1EEENSA_ILi2EEESB_EEENS1_35KernelTmaWarpSpecializedCooperativeEEENS5_IJNSA_ILi128EEESG_NSA_ILi64EEEEEENS_12float_e4m3_tENS5_IJlSB_lEEESJ_SK_NS4_8TiledMMAINS4_8MMA_AtomIJNS4_4SM904GMMA31MMA_64x128x32_F32E4M3E4M3_SS_TNILNSO_7ScaleInE1ELSQ_1EEEEEENS4_6LayoutINS5_IJSC_SB_SB_EEENS5_IJSB_NSA_ILi0EEESV_EEEEENS5_IJNS4_10UnderscoreESY_SY_EEEEENS4_23SM90_TMA_LOAD_MULTICASTENS4_14ComposedLayoutINS4_7SwizzleILi2ELi4ELi3EEENS4_18smem_ptr_flag_bitsILi8EEENST_INS5_IJNSA_ILi8EEESH_EEENS5_IJSH_SB_EEEEEEEvNS4_8identityENS4_13SM90_TMA_LOADES1B_vS1C_EENS_8epilogue10collective6detail29Sm90TmaWarpSpecializedAdapterINS1G_15DefaultEpilogueISJ_SK_SK_NS1F_6thread17LinearCombinationISJ_Li1EffLNS1K_9ScaleType4KindE0ELNS_15FloatRoundStyleE2ESJ_EENS1_15EpilogueDefaultEEEEEvvEEEEvNT_6ParamsE:
[----:B------:R-:W-:Y:S01]  /*0000*/  LDC R1, c[0x0][0x28] ;  /* 0x00000a00ff017b82 */ /* 0x000fe20000000800 */
[----:B------:R-:W0:Y:S01]  /*0010*/  S2R R0, SR_TID.X ;  /* 0x0000000000007919 */ /* 0x000e220000002100 */
[----:B------:R-:W-:Y:S01]  /*0020*/  ELECT P0, URZ, PT ;  /* 0x00000000003f782f */ /* 0x000fe20003800000 */
[----:B------:R-:W-:Y:S01]  /*0030*/  BSSY B0, `(.L_x_0) ;  /* 0x000000f000007945 */ /* 0x000fe20003800000 */
[--C-:B0-----:R-:W-:Y:S02]  /*0040*/  SHF.R.U32.HI R2, RZ, 0x5, R0.reuse ;  /* 0x00000005ff027819 */ /* 0x101fe40000011600 */
[----:B------:R-:W-:-:S03]  /*0050*/  SHF.R.U32.HI R3, RZ, 0x7, R0 ;  /* 0x00000007ff037819 */ /* 0x000fc60000011600 */
[----:B------:R-:W0:Y:S04]  /*0060*/  SHFL.IDX PT, R6, R2, RZ, 0x1f ;  /* 0x00001fff02067589 */ /* 0x000e2800000e0000 */
[----:B------:R1:W2:Y:S01]  /*0070*/  SHFL.IDX PT, R4, R3, RZ, 0x1f ;  /* 0x00001fff03047589 */ /* 0x0002a200000e0000 */
[----:B0-----:R-:W-:-:S13]  /*0080*/  ISETP.NE.OR P0, PT, R6, RZ, !P0 ;  /* 0x000000ff0600720c */ /* 0x001fda0004705670 */
[----:B-12---:R-:W-:Y:S05]  /*0090*/  @P0 BRA `(.L_x_1) ;  /* 0x0000000000200947 */ /* 0x006fea0003800000 */
[----:B------:R-:W-:Y:S02]  /*00a0*/  ULDC.64 UR4, c[0x0][0x198] ;  /* 0x0000660000047ab9 */ /* 0x000fe40000000a00 */
[----:B------:R-:W-:Y:S02]  /*00b0*/  UIADD3 UR6, UP0, UR4, 0xf0, URZ ;  /* 0x000000f004067890 */ /* 0x000fe4000ff1e03f */
[----:B------:R-:W-:Y:S02]  /*00c0*/  UIADD3 UR4, UP1, UR4, 0x1f0, URZ ;  /* 0x000001f004047890 */ /* 0x000fe4000ff3e03f */
[----:B------:R-:W-:Y:S02]  /*00d0*/  UIADD3.X UR7, URZ, UR5, URZ, UP0, !UPT ;  /* 0x000000053f077290 */ /* 0x000fe400087fe43f */
[----:B------:R-:W-:-:S07]  /*00e0*/  UIADD3.X UR5, URZ, UR5, URZ, UP1, !UPT ;  /* 0x000000053f057290 */ /* 0x000fce0008ffe43f */
[----:B------:R0:W-:Y:S02]  /*00f0*/  UTMACCTL.PF [UR6] ;  /* 0x00000000060079b9 */ /* 0x0001e40008040000 */
[----:B------:R0:W-:Y:S02]  /*0100*/  UTMACCTL.PF [UR4] ;  /* 0x00000000040079b9 */ /* 0x0001e40008040000 */
[----:B0-----:R-:W-:Y:S01]  /*0110*/  NOP ;  /* 0x0000000000007918 */ /* 0x001fe20000000000 */
.L_x_1:
[----:B------:R-:W-:Y:S05]  /*0120*/  BSYNC B0 ;  /* 0x0000000000007941 */ /* 0x000fea0003800000 */
.L_x_0:
[----:B------:R-:W0:Y:S02]  /*0130*/  SHFL.IDX PT, R3, R2, RZ, 0x1f ;  /* 0x00001fff02037589 */ /* 0x000e2400000e0000 */
[----:B0-----:R-:W-:-:S13]  /*0140*/  ISETP.NE.AND P0, PT, R3, RZ, PT ;  /* 0x000000ff0300720c */ /* 0x001fda0003f05270 */
[----:B------:R-:W-:Y:S05]  /*0150*/  @P0 BRA `(.L_x_2) ;  /* 0x0000000000580947 */ /* 0x000fea0003800000 */
[----:B------:R-:W0:Y:S01]  /*0160*/  S2UR UR8, SR_CgaCtaId ;  /* 0x00000000000879c3 */ /* 0x000e220000008800 */
[----:B------:R-:W-:Y:S01]  /*0170*/  UMOV UR4, 0x400 ;  /* 0x0000040000047882 */ /* 0x000fe20000000000 */
[----:B------:R-:W-:Y:S01]  /*0180*/  UMOV UR5, 0x1 ;  /* 0x0000000100057882 */ /* 0x000fe20000000000 */
[----:B------:R-:W-:Y:S01]  /*0190*/  UMOV UR6, 0x4 ;  /* 0x0000000400067882 */ /* 0x000fe20000000000 */
[----:B------:R-:W-:Y:S01]  /*01a0*/  ELECT P0, URZ, PT ;  /* 0x00000000003f782f */ /* 0x000fe20003800000 */
[----:B------:R-:W-:-:S04]  /*01b0*/  UIADD3 UR6, -UR6, 0x100000, URZ ;  /* 0x0010000006067890 */ /* 0x000fc8000fffe13f */
[----:B------:R-:W-:Y:S02]  /*01c0*/  USHF.L.U32 UR7, UR6, 0xb, URZ ;  /* 0x0000000b06077899 */ /* 0x000fe4000800063f */
[----:B------:R-:W-:Y:S02]  /*01d0*/  USHF.L.U32 UR6, UR6, 0x1, URZ ;  /* 0x0000000106067899 */ /* 0x000fe4000800063f */
[----:B0-----:R-:W-:Y:S02]  /*01e0*/  ULEA UR8, UR8, UR4, 0x18 ;  /* 0x0000000408087291 */ /* 0x001fe4000f8ec03f */
[----:B------:R-:W-:-:S04]  /*01f0*/  UIADD3 UR4, -UR5, 0x100000, URZ ;  /* 0x0010000005047890 */ /* 0x000fc8000fffe13f */
[----:B------:R-:W-:Y:S02]  /*0200*/  USHF.L.U32 UR5, UR4, 0xb, URZ ;  /* 0x0000000b04057899 */ /* 0x000fe4000800063f */
[----:B------:R-:W-:Y:S01]  /*0210*/  USHF.L.U32 UR4, UR4, 0x1, URZ ;  /* 0x0000000104047899 */ /* 0x000fe2000800063f */
[----:B------:R-:W0:Y:S11]  /*0220*/  FENCE.VIEW.ASYNC.S ;  /* 0x00000000000073c6 */ /* 0x000e360000000000 */
[----:B0-----:R0:W1:Y:S01]  /*0230*/  SYNCS.EXCH.64 URZ, [UR8], UR4 ;  /* 0x00000004083f75b2 */ /* 0x0010620008000100 */
[----:B------:R0:W2:Y:S01]  /*0240*/  SYNCS.EXCH.64 URZ, [UR8+0x20], UR6 ;  /* 0x00002006083f75b2 */ /* 0x0000a20008000100 */
[----:B------:R0:W3:Y:S01]  /*0250*/  SYNCS.EXCH.64 URZ, [UR8+0x8], UR4 ;  /* 0x00000804083f75b2 */ /* 0x0000e20008000100 */
[----:B------:R0:W4:Y:S01]  /*0260*/  SYNCS.EXCH.64 URZ, [UR8+0x28], UR6 ;  /* 0x00002806083f75b2 */ /* 0x0001220008000100 */
[----:B------:R0:W0:Y:S01]  /*0270*/  SYNCS.EXCH.64 URZ, [UR8+0x10], UR4 ;  /* 0x00001004083f75b2 */ /* 0x0000220008000100 */
[----:B------:R0:W0:Y:S01]  /*0280*/  SYNCS.EXCH.64 URZ, [UR8+0x30], UR6 ;  /* 0x00003006083f75b2 */ /* 0x0000220008000100 */
[----:B------:R0:W0:Y:S01]  /*0290*/  SYNCS.EXCH.64 URZ, [UR8+0x18], UR4 ;  /* 0x00001804083f75b2 */ /* 0x0000220008000100 */
[----:B------:R0:W0:Y:S01]  /*02a0*/  SYNCS.EXCH.64 URZ, [UR8+0x38], UR6 ;  /* 0x00003806083f75b2 */ /* 0x0000220008000100 */
[----:B------:R-:W-:Y:S01]  /*02b0*/  NOP ;  /* 0x0000000000007918 */ /* 0x000fe20000000000 */
.L_x_2:
[----:B------:R-:W5:Y:S01]  /*02c0*/  SHFL.IDX PT, R2, R2, RZ, 0x1f ;  /* 0x00001fff02027589 */ /* 0x000f6200000e0000 */
[----:B------:R-:W-:Y:S01]  /*02d0*/  SHF.R.S32.HI R5, RZ, 0x1f, R0 ;  /* 0x0000001fff057819 */ /* 0x000fe20000011400 */
[----:B0-----:R-:W0:Y:S01]  /*02e0*/  S2UR UR8, SR_CTAID.X ;  /* 0x00000000000879c3 */ /* 0x001e220000002500 */
[----:B------:R-:W-:Y:S01]  /*02f0*/  ELECT P0, URZ, PT ;  /* 0x00000000003f782f */ /* 0x000fe20003800000 */
[----:B------:R-:W1:Y:S01]  /*0300*/  S2R R8, SR_CTAID.Y ;  /* 0x0000000000087919 */ /* 0x000e620000002600 */
[----:B------:R-:W-:Y:S01]  /*0310*/  LEA.HI R5, R5, R0, RZ, 0x7 ;  /* 0x0000000005057211 */ /* 0x000fe200078f38ff */
[----:B------:R-:W-:Y:S01]  /*0320*/  ULDC UR4, c[0x0][0x154] ;  /* 0x0000550000047ab9 */ /* 0x000fe20000000800 */
[----:B------:R-:W-:Y:S01]  /*0330*/  NOP ;  /* 0x0000000000007918 */ /* 0x000fe20000000000 */
[----:B------:R-:W-:Y:S01]  /*0340*/  NOP ;  /* 0x0000000000007918 */ /* 0x000fe20000000000 */
[----:B------:R-:W-:Y:S01]  /*0350*/  LOP3.LUT R5, R5, 0xffffff80, RZ, 0xc0, !PT ;  /* 0xffffff8005057812 */ /* 0x000fe200078ec0ff */
[----:B------:R-:W2:Y:S04]  /*0360*/  LDC R14, c[0x0][0x140] ;  /* 0x00005000ff0e7b82 */ /* 0x000ea80000000800 */
[----:B------:R-:W-:-:S04]  /*0370*/  IMAD.IADD R5, R0, 0x1, -R5 ;  /* 0x0000000100057824 */ /* 0x000fc800078e0a05 */
[----:B------:R-:W3:Y:S01]  /*0380*/  LDC R19, c[0x0][0x148] ;  /* 0x00005200ff137b82 */ /* 0x000ee20000000800 */
[----:B------:R-:W-:Y:S02]  /*0390*/  SHF.R.S32.HI R10, RZ, 0x1f, R5 ;  /* 0x0000001fff0a7819 */ /* 0x000fe40000011405 */
[----:B------:R-:W-:Y:S02]  /*03a0*/  LOP3.LUT P2, RZ, R5, 0x7, RZ, 0xc0, !PT ;  /* 0x0000000705ff7812 */ /* 0x000fe4000784c0ff */
[----:B------:R-:W-:Y:S02]  /*03b0*/  LEA.HI R10, R10, R5, RZ, 0x3 ;  /* 0x000000050a0a7211 */ /* 0x000fe400078f18ff */
[----:B-----5:R-:W-:Y:S01]  /*03c0*/  ISETP.NE.OR P0, PT, R2, RZ, !P0 ;  /* 0x000000ff0200720c */ /* 0x020fe20004705670 */
[----:B------:R-:W5:Y:S01]  /*03d0*/  LDC R12, c[0x0][0x144] ;  /* 0x00005100ff0c7b82 */ /* 0x000f620000000800 */
[--C-:B------:R-:W-:Y:S02]  /*03e0*/  SHF.R.S32.HI R2, RZ, 0x3, R10.reuse ;  /* 0x00000003ff027819 */ /* 0x100fe4000001140a */
[----:B------:R-:W-:-:S02]  /*03f0*/  SHF.R.S32.HI R7, RZ, 0x1f, R10 ;  /* 0x0000001fff077819 */ /* 0x000fc4000001140a */
[----:B------:R-:W-:Y:S02]  /*0400*/  SHF.R.S32.HI R10, RZ, 0x1f, R3 ;  /* 0x0000001fff0a7819 */ /* 0x000fe40000011403 */
[----:B------:R-:W-:Y:S02]  /*0410*/  LEA.HI R7, R7, R2, RZ, 0x2 ;  /* 0x0000000207077211 */ /* 0x000fe400078f10ff */
[----:B------:R-:W-:Y:S02]  /*0420*/  LEA.HI R10, R10, R3, RZ, 0x2 ;  /* 0x000000030a0a7211 */ /* 0x000fe400078f10ff */
[----:B------:R-:W-:Y:S01]  /*0430*/  LOP3.LUT R7, R7, 0xfffffffc, RZ, 0xc0, !PT ;  /* 0xfffffffc07077812 */ /* 0x000fe200078ec0ff */
[----:B------:R-:W-:Y:S01]  /*0440*/  VOTEU.ALL UP0, P0 ;  /* 0x00000000003f7886 */ /* 0x000fe20000000000 */
[----:B-1----:R-:W-:Y:S01]  /*0450*/  I2FP.F32.U32 R11, R8 ;  /* 0x00000008000b7245 */ /* 0x002fe20000201000 */
[----:B------:R-:W-:Y:S01]  /*0460*/  VOTEU.ALL UP1, P0 ;  /* 0x00000000003f7886 */ /* 0x000fe20000020000 */
[----:B------:R-:W-:Y:S01]  /*0470*/  LOP3.LUT R10, R10, 0x3ffffffc, RZ, 0xc0, !PT ;  /* 0x3ffffffc0a0a7812 */ /* 0x000fe200078ec0ff */
[----:B------:R-:W-:Y:S01]  /*0480*/  IMAD.IADD R7, R2, 0x1, -R7 ;  /* 0x0000000102077824 */ /* 0x000fe200078e0a07 */
[----:B------:R-:W1:Y:S01]  /*0490*/  @!UP0 S2UR UR7, SR_CgaCtaId ;  /* 0x00000000000789c3 */ /* 0x000e620000008800 */
[----:B0-----:R-:W-:Y:S01]  /*04a0*/  I2FP.F32.U32 R2, UR8 ;  /* 0x0000000800027c45 */ /* 0x001fe20008201000 */
[----:B------:R-:W-:Y:S01]  /*04b0*/  FMUL R13, R11, UR4 ;  /* 0x000000040b0d7c20 */ /* 0x000fe20008400000 */
[----:B------:R-:W-:Y:S01]  /*04c0*/  ULDC UR4, c[0x0][0x150] ;  /* 0x0000540000047ab9 */ /* 0x000fe20000000800 */
[----:B------:R-:W-:Y:S01]  /*04d0*/  IMAD.IADD R10, R3, 0x1, -R10 ;  /* 0x00000001030a7824 */ /* 0x000fe200078e0a0a */
[----:B------:R-:W-:Y:S01]  /*04e0*/  SHF.R.S32.HI R3, RZ, 0x1f, R6 ;  /* 0x0000001fff037819 */ /* 0x000fe20000011406 */
[----:B------:R-:W-:Y:S01]  /*04f0*/  FMUL R11, R2, UR4 ;  /* 0x00000004020b7c20 */ /* 0x000fe20008400000 */
[----:B------:R-:W-:Y:S01]  /*0500*/  UMOV UR4, 0x20 ;  /* 0x0000002000047882 */ /* 0x000fe20000000000 */
[----:B------:R-:W0:Y:S01]  /*0510*/  F2I.U32.TRUNC.NTZ R13, R13 ;  /* 0x0000000d000d7305 */ /* 0x000e22000020f000 */
[----:B------:R-:W-:Y:S01]  /*0520*/  LEA.HI R3, R3, R6, RZ, 0x2 ;  /* 0x0000000603037211 */ /* 0x000fe200078f10ff */
[----:B------:R-:W-:Y:S01]  /*0530*/  IMAD R7, R10, 0x4, R7 ;  /* 0x000000040a077824 */ /* 0x000fe200078e0207 */
[----:B------:R-:W-:Y:S01]  /*0540*/  @!UP0 UMOV UR6, 0x400 ;  /* 0x0000040000068882 */ /* 0x000fe20000000000 */
[----:B------:R-:W-:-:S04]  /*0550*/  @!UP0 UIADD3 UR4, -UR4, 0x100000, URZ ;  /* 0x0010000004048890 */ /* 0x000fc8000fffe13f */
[----:B------:R-:W-:Y:S02]  /*0560*/  @!UP0 USHF.L.U32 UR5, UR4, 0xb, URZ ;  /* 0x0000000b04058899 */ /* 0x000fe4000800063f */
[----:B------:R-:W-:Y:S01]  /*0570*/  @!UP0 USHF.L.U32 UR4, UR4, 0x1, URZ ;  /* 0x0000000104048899 */ /* 0x000fe2000800063f */
[----:B------:R-:W-:Y:S01]  /*0580*/  LOP3.LUT R3, R3, 0xfffffffc, RZ, 0xc0, !PT ;  /* 0xfffffffc03037812 */ /* 0x000fe200078ec0ff */
[C---:B------:R-:W-:Y:S01]  /*0590*/  IMAD.SHL.U32 R2, R7.reuse, 0x4, RZ ;  /* 0x0000000407027824 */ /* 0x040fe200078e00ff */
[----:B--2---:R-:W-:Y:S01]  /*05a0*/  ISETP.EQ.U32.AND P4, PT, R14, 0x1, PT ;  /* 0x000000010e00780c */ /* 0x004fe20003f82070 */
[----:B------:R-:W2:Y:S01]  /*05b0*/  F2I.U32.TRUNC.NTZ R11, R11 ;  /* 0x0000000b000b7305 */ /* 0x000ea2000020f000 */
[----:B------:R-:W-:Y:S02]  /*05c0*/  VIADD R10, R4, 0xffffffff ;  /* 0xffffffff040a7836 */ /* 0x000fe40000000000 */
[----:B------:R-:W-:Y:S01]  /*05d0*/  IMAD.IADD R6, R6, 0x1, -R3 ;  /* 0x0000000106067824 */ /* 0x000fe200078e0a03 */
[----:B------:R-:W-:-:S02]  /*05e0*/  LOP3.LUT R5, R7, 0xc, R2, 0x78, !PT ;  /* 0x0000000c07057812 */ /* 0x000fc400078e7802 */
[----:B------:R-:W-:Y:S01]  /*05f0*/  ISETP.GE.U32.AND P5, PT, R10, 0x2, PT ;  /* 0x000000020a00780c */ /* 0x000fe20003fa6070 */
[----:B0-----:R-:W-:Y:S01]  /*0600*/  IMAD.MOV R20, RZ, RZ, -R13 ;  /* 0x000000ffff147224 */ /* 0x001fe200078e0a0d */
[----:B-1----:R-:W-:Y:S01]  /*0610*/  @!UP0 ULEA UR6, UR7, UR6, 0x18 ;  /* 0x0000000607068291 */ /* 0x002fe2000f8ec03f */
[C---:B------:R-:W-:Y:S01]  /*0620*/  ISETP.NE.AND P1, PT, R6.reuse, 0x3, PT ;  /* 0x000000030600780c */ /* 0x040fe20003f25270 */
[----:B------:R-:W-:Y:S01]  /*0630*/  VOTEU.ALL UP0, P0 ;  /* 0x00000000003f7886 */ /* 0x000fe20000000000 */
[----:B---3--:R-:W-:Y:S01]  /*0640*/  IMAD R2, R19, R20, R8 ;  /* 0x0000001413027224 */ /* 0x008fe200078e0208 */
[----:B------:R-:W-:Y:S02]  /*0650*/  ISETP.LT.U32.AND P0, PT, R5, 0x2, !P2 ;  /* 0x000000020500780c */ /* 0x000fe40005701070 */
[----:B------:R-:W-:Y:S01]  /*0660*/  ISETP.EQ.OR P1, PT, R6, RZ, !P1 ;  /* 0x000000ff0600720c */ /* 0x000fe20004f22670 */
[----:B--2---:R-:W-:Y:S01]  /*0670*/  IMAD.MOV R11, RZ, RZ, -R11 ;  /* 0x000000ffff0b7224 */ /* 0x004fe200078e0a0b */
[----:B------:R-:W-:-:S02]  /*0680*/  ISETP.NE.AND P3, PT, R2, R5, PT ;  /* 0x000000050200720c */ /* 0x000fc40003f65270 */
[----:B------:R-:W-:Y:S01]  /*0690*/  ISETP.EQ.AND P1, PT, R4, RZ, P1 ;  /* 0x000000ff0400720c */ /* 0x000fe20000f22270 */
[----:B-----5:R-:W-:Y:S01]  /*06a0*/  IMAD R11, R12, R11, UR8 ;  /* 0x000000080c0b7e24 */ /* 0x020fe2000f8e020b */
[----:B------:R-:W-:Y:S01]  /*06b0*/  ISETP.NE.AND P2, PT, R4, RZ, PT ;  /* 0x000000ff0400720c */ /* 0x000fe20003f45270 */
[----:B------:R-:W0:Y:S02]  /*06c0*/  FENCE.VIEW.ASYNC.S ;  /* 0x00000000000073c6 */ /* 0x000e240000000000 */
[----:B0-----:R0:W1:Y:S01]  /*06d0*/  @!UP0 SYNCS.EXCH.64 URZ, [UR6+0x50], UR4 ;  /* 0x00005004063f85b2 */ /* 0x0010620008000100 */
[----:B------:R-:W-:Y:S02]  /*06e0*/  SEL R4, RZ, 0x1, !P1 ;  /* 0x00000001ff047807 */ /* 0x000fe40004800000 */
[----:B------:R-:W-:Y:S02]  /*06f0*/  ISETP.EQ.OR P3, PT, R11, RZ, !P3 ;  /* 0x000000ff0b00720c */ /* 0x000fe40005f62670 */
[----:B------:R-:W-:-:S02]  /*0700*/  SEL R4, R4, 0x2, P5 ;  /* 0x0000000204047807 */ /* 0x000fc40002800000 */
[----:B------:R-:W-:Y:S01]  /*0710*/  PLOP3.LUT P0, PT, P0, P3, PT, 0x80, 0x0 ;  /* 0x000000000000781c */ /* 0x000fe20000707070 */
[----:B------:R0:W2:Y:S01]  /*0720*/  @!UP1 SYNCS.EXCH.64 URZ, [UR6+0x58], UR4 ;  /* 0x00005804063f95b2 */ /* 0x0000a20008000100 */
[----:B------:R-:W-:Y:S01]  /*0730*/  NOP ;  /* 0x0000000000007918 */ /* 0x000fe20000000000 */
[----:B------:R-:W-:Y:S10]  /*0740*/  @!P4 BRA `(.L_x_3) ;  /* 0x000000000008c947 */ /* 0x000ff40003800000 */
[----:B-12-4-:R-:W-:Y:S01]  /*0750*/  UCGABAR_ARV ;  /* 0x00000000000079c7 */ /* 0x016fe20008000000 */
[----:B------:R-:W-:Y:S05]  /*0760*/  BRA `(.L_x_4) ;  /* 0x0000000000047947 */ /* 0x000fea0003800000 */
.L_x_3:
[----:B-12-4-:R-:W-:Y:S01]  /*0770*/  NOP ;  /* 0x0000000000007918 */ /* 0x016fe20000000000 */
.L_x_4:
[----:B------:R-:W1:Y:S01]  /*0780*/  LDC R2, c[0x0][0x65c] ;  /* 0x00019700ff027b82 */ /* 0x000e620000000800 */
[----:B------:R-:W-:Y:S01]  /*0790*/  IMAD.MOV.U32 R3, RZ, RZ, RZ ;  /* 0x000000ffff037224 */ /* 0x000fe200078e00ff */
[----:B-1----:R-:W-:Y:S01]  /*07a0*/  ISETP.NE.AND P3, PT, R2, 0x1, PT ;  /* 0x000000010200780c */ /* 0x002fe20003f65270 */
[----:B------:R-:W-:-:S12]  /*07b0*/  IMAD.U32 R2, RZ, RZ, UR8 ;  /* 0x00000008ff027e24 */ /* 0x000fd8000f8e00ff */
[----:B------:R-:W1:Y:S01]  /*07c0*/  @P3 LDC R15, c[0x0][0x10] ;  /* 0x00000400ff0f3b82 */ /* 0x000e620000000800 */
[----:B------:R-:W-:Y:S02]  /*07d0*/  @P3 IMAD.MOV.U32 R9, RZ, RZ, RZ ;  /* 0x000000ffff093224 */ /* 0x000fe400078e00ff */
[----:B------:R-:W-:-:S05]  /*07e0*/  @P3 IMAD.MOV.U32 R7, RZ, RZ, RZ ;  /* 0x000000ffff073224 */ /* 0x000fca00078e00ff */
[----:B------:R-:W2:Y:S01]  /*07f0*/  @!P3 LDC R13, c[0x0][0xc] ;  /* 0x00000300ff0dbb82 */ /* 0x000ea20000000800 */
[----:B-1----:R-:W-:-:S04]  /*0800*/  @P3 IMAD.WIDE.U32 R14, R15, UR8, R8 ;  /* 0x000000080f0e3c25 */ /* 0x002fc8000f8e0008 */
[----:B--2---:R-:W-:-:S04]  /*0810*/  @!P3 IMAD.WIDE.U32 R12, R8, R13, R2 ;  /* 0x0000000d080cb225 */ /* 0x004fc800078e0002 */
[----:B------:R-:W-:Y:S02]  /*0820*/  @P3 IMAD.MOV.U32 R2, RZ, RZ, R14 ;  /* 0x000000ffff023224 */ /* 0x000fe400078e000e */
[----:B------:R-:W-:Y:S02]  /*0830*/  @P3 IMAD.IADD R3, R15, 0x1, R7 ;  /* 0x000000010f033824 */ /* 0x000fe400078e0207 */
[----:B------:R-:W-:Y:S02]  /*0840*/  @!P3 IMAD.MOV.U32 R2, RZ, RZ, R12 ;  /* 0x000000ffff02b224 */ /* 0x000fe400078e000c */
[----:B------:R-:W-:Y:S01]  /*0850*/  @!P3 IMAD.MOV.U32 R3, RZ, RZ, R13 ;  /* 0x000000ffff03b224 */ /* 0x000fe200078e000d */
[----:B------:R-:W-:Y:S06]  /*0860*/  @!P4 BRA `(.L_x_5) ;  /* 0x00000000000cc947 */ /* 0x000fec0003800000 */
[----:B------:R-:W-:Y:S01]  /*0870*/  UCGABAR_WAIT ;  /* 0x0000000000007dc7 */ /* 0x000fe20008000000 */
[----:B------:R-:W-:Y:S01]  /*0880*/  CCTL.IVALL ;  /* 0x00000000ff00798f */ /* 0x000fe20002000000 */
[----:B------:R-:W-:Y:S05]  /*0890*/  BRA `(.L_x_6) ;  /* 0x0000000000047947 */ /* 0x000fea0003800000 */
.L_x_5:
[----:B------:R-:W-:Y:S06]  /*08a0*/  BAR.SYNC.DEFER_BLOCKING 0x0 ;  /* 0x0000000000007b1d */ /* 0x000fec0000010000 */
.L_x_6:
[----:B------:R-:W-:Y:S05]  /*08b0*/  @!P2 BRA `(.L_x_7) ;  /* 0x000000740028a947 */ /* 0x000fea0003800000 */
[----:B------:R-:W-:-:S13]  /*08c0*/  ISETP.GT.U32.AND P1, PT, R10, 0x1, PT ;  /* 0x000000010a00780c */ /* 0x000fda0003f24070 */
[----:B0-----:R-:W-:Y:S05]  /*08d0*/  @P1 EXIT ;  /* 0x000000000000194d */ /* 0x001fea0003800000 */
[----:B------:R-:W-:Y:S01]  /*08e0*/  ULDC.64 UR4, c[0x0][0x650] ;  /* 0x0001940000047ab9 */ /* 0x000fe20000000a00 */
[----:B------:R-:W-:Y:S01]  /*08f0*/  PRMT R14, RZ, 0x7610, R14 ;  /* 0x00007610ff0e7816 */ /* 0x000fe2000000000e */
[----:B------:R-:W-:Y:S01]  /*0900*/  IMAD.MOV.U32 R10, RZ, RZ, -0x1 ;  /* 0xffffffffff0a7424 */ /* 0x000fe200078e00ff */
[----:B------:R-:W-:Y:S01]  /*0910*/  ISETP.GE.U32.AND P1, PT, R2, UR4, PT ;  /* 0x0000000402007c0c */ /* 0x000fe2000bf26070 */
[----:B------:R-:W-:Y:S02]  /*0920*/  IMAD.MOV.U32 R7, RZ, RZ, -0x1 ;  /* 0xffffffffff077424 */ /* 0x000fe400078e00ff */
[----:B------:R-:W-:Y:S01]  /*0930*/  IMAD.MOV.U32 R6, RZ, RZ, -0x1 ;  /* 0xffffffffff067424 */ /* 0x000fe200078e00ff */
[----:B------:R-:W-:-:S13]  /*0940*/  ISETP.GE.U32.AND.EX P1, PT, R3, UR5, PT, P1 ;  /* 0x0000000503007c0c */ /* 0x000fda000bf26110 */
[----:B------:R-:W-:Y:S05]  /*0950*/  @P1 BRA `(.L_x_8) ;  /* 0x0000000400281947 */ /* 0x000fea0003800000 */
[----:B------:R-:W0:Y:S01]  /*0960*/  LDC.64 R22, c[0x0][0x628] ;  /* 0x00018a00ff167b82 */ /* 0x000e220000000a00 */
[----:B------:R-:W-:Y:S02]  /*0970*/  IMAD.MOV.U32 R6, RZ, RZ, R2 ;  /* 0x000000ffff067224 */ /* 0x000fe400078e0002 */
[----:B------:R-:W-:-:S05]  /*0980*/  IMAD.MOV.U32 R7, RZ, RZ, R3 ;  /* 0x000000ffff077224 */ /* 0x000fca00078e0003 */
[----:B------:R-:W1:Y:S08]  /*0990*/  LDC R10, c[0x0][0x630] ;  /* 0x00018c00ff0a7b82 */ /* 0x000e700000000800 */
[----:B------:R-:W2:Y:S01]  /*09a0*/  LDC.64 R24, c[0x0][0x620] ;  /* 0x00018800ff187b82 */ /* 0x000ea20000000a00 */
[----:B0-----:R-:W-:-:S04]  /*09b0*/  ISETP.NE.U32.AND P1, PT, R22, RZ, PT ;  /* 0x000000ff1600720c */ /* 0x001fc80003f25070 */
[----:B------:R-:W-:-:S13]  /*09c0*/  ISETP.NE.AND.EX P1, PT, R23, RZ, PT, P1 ;  /* 0x000000ff1700720c */ /* 0x000fda0003f25310 */
[----:B-12---:R-:W-:Y:S05]  /*09d0*/  @!P1 BRA `(.L_x_9) ;  /* 0x0000000000289947 */ /* 0x006fea0003800000 */
[----:B------:R-:W0:Y:S02]  /*09e0*/  LDC R15, c[0x0][0x634] ;  /* 0x00018d00ff0f7b82 */ /* 0x000e240000000800 */
[----:B0-----:R-:W-:-:S05]  /*09f0*/  IADD3 R15, P1, R2, R15, RZ ;  /* 0x0000000f020f7210 */ /* 0x001fca0007f3e0ff */
[----:B------:R-:W-:-:S04]  /*0a00*/  IMAD.X R17, RZ, RZ, R3, P1 ;  /* 0x000000ffff117224 */ /* 0x000fc800008e0603 */
[----:B------:R-:W-:-:S04]  /*0a10*/  IMAD.WIDE.U32 R6, R17, R22, RZ ;  /* 0x0000001611067225 */ /* 0x000fc800078e00ff */
[----:B------:R-:W-:-:S04]  /*0a20*/  IMAD.WIDE.U32 R12, P1, R15, R23, R6 ;  /* 0x000000170f0c7225 */ /* 0x000fc80007820006 */
[----:B------:R-:W-:-:S04]  /*0a30*/  IMAD.WIDE.U32 R6, R15, R22, RZ ;  /* 0x000000160f067225 */ /* 0x000fc800078e00ff */
[----:B------:R-:W-:Y:S01]  /*0a40*/  IMAD.X R15, RZ, RZ, RZ, P1 ;  /* 0x000000ffff0f7224 */ /* 0x000fe200008e06ff */
[----:B------:R-:W-:Y:S01]  /*0a50*/  IADD3 RZ, P1, R7, R12, RZ ;  /* 0x0000000c07ff7210 */ /* 0x000fe20007f3e0ff */
[----:B------:R-:W-:-:S04]  /*0a60*/  IMAD.MOV.U32 R14, RZ, RZ, R13 ;  /* 0x000000ffff0e7224 */ /* 0x000fc800078e000d */
[----:B------:R-:W-:-:S08]  /*0a70*/  IMAD.WIDE.U32.X R6, R17, R23, R14, P1 ;  /* 0x0000001711067225 */ /* 0x000fd000008e040e */
.L_x_9:
[----:B------:R-:W0:Y:S01]  /*0a80*/  LDC.64 R22, c[0x0][0x640] ;  /* 0x00019000ff167b82 */ /* 0x000e220000000a00 */
[--C-:B------:R-:W-:Y:S01]  /*0a90*/  SHF.R.U64 R26, R6, R10, R7.reuse ;  /* 0x0000000a061a7219 */ /* 0x100fe20000001207 */
[----:B------:R-:W-:Y:S01]  /*0aa0*/  IMAD R20, R19, R20, R8 ;  /* 0x0000001413147224 */ /* 0x000fe200078e0208 */
[----:B------:R-:W-:Y:S01]  /*0ab0*/  SHF.R.U32.HI R6, RZ, R10, R7 ;  /* 0x0000000aff067219 */ /* 0x000fe20000011607 */
[----:B------:R-:W-:Y:S01]  /*0ac0*/  IMAD.MOV.U32 R19, RZ, RZ, 0x1 ;  /* 0x00000001ff137424 */ /* 0x000fe200078e00ff */
[----:B------:R-:W-:-:S03]  /*0ad0*/  IADD3 R9, P1, RZ, -R26, RZ ;  /* 0x8000001aff097210 */ /* 0x000fc60007f3e0ff */
[----:B------:R-:W1:Y:S02]  /*0ae0*/  LDC R12, c[0x0][0x618] ;  /* 0x00018600ff0c7b82 */ /* 0x000e640000000800 */
[----:B------:R-:W-:-:S04]  /*0af0*/  IMAD.X R7, RZ, RZ, ~R6, P1 ;  /* 0x000000ffff077224 */ /* 0x000fc800008e0e06 */
[-C--:B------:R-:W-:Y:S02]  /*0b00*/  IMAD R10, R7, R24.reuse, RZ ;  /* 0x00000018070a7224 */ /* 0x080fe400078e02ff */
[----:B------:R-:W2:Y:S01]  /*0b10*/  LDC R16, c[0x0][0x608] ;  /* 0x00018200ff107b82 */ /* 0x000ea20000000800 */
[----:B------:R-:W-:-:S04]  /*0b20*/  IMAD.WIDE.U32 R6, R9, R24, R2 ;  /* 0x0000001809067225 */ /* 0x000fc800078e0002 */
[----:B------:R-:W-:-:S03]  /*0b30*/  IMAD R9, R9, R25, R10 ;  /* 0x0000001909097224 */ /* 0x000fc600078e020a */
[----:B------:R-:W3:Y:S01]  /*0b40*/  LDC R18, c[0x0][0x658] ;  /* 0x00019600ff127b82 */ /* 0x000ee20000000800 */
[----:B------:R-:W-:Y:S01]  /*0b50*/  IMAD.IADD R7, R7, 0x1, R9 ;  /* 0x0000000107077824 */ /* 0x000fe200078e0209 */
[----:B0-----:R-:W-:Y:S01]  /*0b60*/  ISETP.NE.U32.AND P1, PT, R22, RZ, PT ;  /* 0x000000ff1600720c */ /* 0x001fe20003f25070 */
[----:B------:R-:W-:-:S03]  /*0b70*/  IMAD.MOV.U32 R9, RZ, RZ, -0x1 ;  /* 0xffffffffff097424 */ /* 0x000fc600078e00ff */
[----:B------:R-:W-:Y:S02]  /*0b80*/  ISETP.NE.AND.EX P1, PT, R23, RZ, PT, P1 ;  /* 0x000000ff1700720c */ /* 0x000fe40003f25310 */
[----:B------:R-:W0:Y:S01]  /*0b90*/  LDC R17, c[0x0][0x600] ;  /* 0x00018000ff117b82 */ /* 0x000e220000000800 */
[-CC-:B-1----:R-:W-:Y:S02]  /*0ba0*/  SHF.R.U64 R14, R6, R12.reuse, R7.reuse ;  /* 0x0000000c060e7219 */ /* 0x182fe40000001207 */
[----:B------:R-:W-:-:S05]  /*0bb0*/  SHF.R.U32.HI R7, RZ, R12, R7 ;  /* 0x0000000cff077219 */ /* 0x000fca0000011607 */
[----:B------:R-:W1:Y:S01]  /*0bc0*/  LDC R21, c[0x0][0x648] ;  /* 0x00019200ff157b82 */ /* 0x000e620000000800 */
[-CC-:B--2---:R-:W-:Y:S02]  /*0bd0*/  SHF.R.U64 R27, R14, R16.reuse, R7.reuse ;  /* 0x000000100e1b7219 */ /* 0x184fe40000001207 */
[----:B------:R-:W-:-:S05]  /*0be0*/  SHF.R.U32.HI R7, RZ, R16, R7 ;  /* 0x00000010ff077219 */ /* 0x000fca0000011607 */
[----:B------:R-:W2:Y:S01]  /*0bf0*/  LDC R25, c[0x0][0x638] ;  /* 0x00018e00ff197b82 */ /* 0x000ea20000000800 */
[-C--:B---3--:R-:W-:Y:S02]  /*0c00*/  SHF.L.U32 R6, R9, R18.reuse, RZ ;  /* 0x0000001209067219 */ /* 0x088fe400000006ff */
[--C-:B------:R-:W-:Y:S02]  /*0c10*/  SHF.R.U64 R16, R27, R18, R7.reuse ;  /* 0x000000121b107219 */ /* 0x100fe40000001207 */
[----:B------:R-:W-:Y:S02]  /*0c20*/  LOP3.LUT R10, RZ, R6, RZ, 0x33, !PT ;  /* 0x00000006ff0a7212 */ /* 0x000fe400078e33ff */
[----:B------:R-:W-:Y:S01]  /*0c30*/  SHF.R.U32.HI R7, RZ, R18, R7 ;  /* 0x00000012ff077219 */ /* 0x000fe20000011607 */
[----:B------:R-:W3:Y:S01]  /*0c40*/  LDC R24, c[0x0][0x610] ;  /* 0x00018400ff187b82 */ /* 0x000ee20000000800 */
[----:B------:R-:W-:Y:S01]  /*0c50*/  IMAD.MOV.U32 R6, RZ, RZ, R16 ;  /* 0x000000ffff067224 */ /* 0x000fe200078e0010 */
[----:B------:R-:W-:Y:S06]  /*0c60*/  @!P1 BRA `(.L_x_10) ;  /* 0x0000000000289947 */ /* 0x000fec0003800000 */
[----:B------:R-:W4:Y:S02]  /*0c70*/  LDC R13, c[0x0][0x64c] ;  /* 0x00019300ff0d7b82 */ /* 0x000f240000000800 */
[----:B----4-:R-:W-:-:S05]  /*0c80*/  IADD3 R13, P1, R16, R13, RZ ;  /* 0x0000000d100d7210 */ /* 0x010fca0007f3e0ff */
        /* <DEDUP_REMOVED lines=8> */
.L_x_10:
[----:B-1----:R-:W-:Y:S01]  /*0d10*/  SHF.R.U64 R8, R6, R21, R7 ;  /* 0x0000001506087219 */ /* 0x002fe20000001207 */
[----:B0-----:R-:W-:Y:S01]  /*0d20*/  VIADD R9, R17, 0xffffffff ;  /* 0xffffffff11097836 */ /* 0x001fe20000000000 */
[----:B------:R-:W-:Y:S02]  /*0d30*/  SHF.L.U32 R6, R19, R18, RZ ;  /* 0x0000001213067219 */ /* 0x000fe400000006ff */
[----:B------:R-:W-:Y:S01]  /*0d40*/  LOP3.LUT R7, R27, R10, RZ, 0xc0, !PT ;  /* 0x0000000a1b077212 */ /* 0x000fe200078ec0ff */
[----:B------:R-:W-:Y:S01]  /*0d50*/  IMAD.MOV R10, RZ, RZ, -R8 ;  /* 0x000000ffff0a7224 */ /* 0x000fe200078e0a08 */
[----:B------:R-:W-:Y:S02]  /*0d60*/  SEL R11, R11, R20, !P3 ;  /* 0x000000140b0b7207 */ /* 0x000fe40005800000 */
[----:B------:R-:W-:Y:S01]  /*0d70*/  LOP3.LUT R9, R14, R9, RZ, 0xc0, !PT ;  /* 0x000000090e097212 */ /* 0x000fe200078ec0ff */
[----:B------:R-:W-:Y:S02]  /*0d80*/  IMAD R8, R6, R8, R7 ;  /* 0x0000000806087224 */ /* 0x000fe400078e0207 */
[----:B--2---:R-:W-:-:S02]  /*0d90*/  IMAD R6, R10, R25, R16 ;  /* 0x000000190a067224 */ /* 0x004fc400078e0210 */
[----:B---3--:R-:W-:Y:S02]  /*0da0*/  IMAD R11, R8, R24, R11 ;  /* 0x00000018080b7224 */ /* 0x008fe400078e020b */
[----:B------:R-:W-:Y:S02]  /*0db0*/  IMAD R6, R6, R17, R9 ;  /* 0x0000001106067224 */ /* 0x000fe400078e0209 */
[----:B------:R-:W-:-:S03]  /*0dc0*/  IMAD.MOV.U32 R14, RZ, RZ, 0x1 ;  /* 0x00000001ff0e7424 */ /* 0x000fc600078e00ff */
[----:B------:R-:W-:Y:S02]  /*0dd0*/  SEL R7, R6, R11, !P3 ;  /* 0x0000000b06077207 */ /* 0x000fe40005800000 */
[----:B------:R-:W-:Y:S01]  /*0de0*/  SEL R10, R11, R6, !P3 ;  /* 0x000000060b0a7207 */ /* 0x000fe20005800000 */
[----:B------:R-:W-:-:S07]  /*0df0*/  IMAD.MOV.U32 R6, RZ, RZ, R26 ;  /* 0x000000ffff067224 */ /* 0x000fce00078e001a */
.L_x_8:
[----:B------:R-:W-:-:S08]  /*0e00*/  NOP ;  /* 0x0000000000007918 */ /* 0x000fd00000000000 */
[----:B------:R-:W0:Y:S02]  /*0e10*/  USETMAXREG.TRY_ALLOC.CTAPOOL UP0, 0xe8 ;  /* 0x000000e8000079c8 */ /* 0x000e240008000600 */
[----:B0-----:R-:W-:-:S13]  /*0e20*/  PLOP3.LUT P1, PT, PT, PT, UP0, 0x80, 0x0 ;  /* 0x000000000000781c */ /* 0x001fda0003f2f008 */
[----:B------:R-:W-:Y:S05]  /*0e30*/  @!P1 BRA `(.L_x_8) ;  /* 0xfffffffc00f09947 */ /* 0x000fea000383ffff */
[----:B------:R-:W-:Y:S01]  /*0e40*/  ULDC.64 UR4, c[0x0][0x598] ;  /* 0x0001660000047ab9 */ /* 0x000fe20000000a00 */
[----:B------:R-:W-:Y:S01]  /*0e50*/  ULDC.64 UR18, c[0x0][0x208] ;  /* 0x0000820000127ab9 */ /* 0x000fe20000000a00 */
[----:B------:R-:W-:-:S04]  /*0e60*/  ISETP.NE.U32.AND P1, PT, RZ, UR4, PT ;  /* 0x00000004ff007c0c */ /* 0x000fc8000bf25070 */
[----:B------:R-:W-:-:S13]  /*0e70*/  ISETP.NE.AND.EX P1, PT, RZ, UR5, PT, P1 ;  /* 0x00000005ff007c0c */ /* 0x000fda000bf25310 */
[----:B------:R-:W-:Y:S05]  /*0e80*/  @!P1 BRA `(.L_x_11) ;  /* 0x00000000001c9947 */ /* 0x000fea0003800000 */
[----:B------:R-:W0:Y:S02]  /*0e90*/  LDC.64 R8, c[0x0][0x598] ;  /* 0x00016600ff087b82 */ /* 0x000e240000000a00 */
[----:B0-----:R-:W2:Y:S02]  /*0ea0*/  LDG.E.64 R8, desc[UR18][R8.64] ;  /* 0x0000001208087981 */ /* 0x001ea4000c1e1b00 */
[----:B--2---:R-:W-:-:S04]  /*0eb0*/  ISETP.NE.U32.AND P1, PT, R8, RZ, PT ;  /* 0x000000ff0800720c */ /* 0x004fc80003f25070 */
[----:B------:R-:W-:-:S13]  /*0ec0*/  ISETP.NE.AND.EX P1, PT, R9, RZ, PT, P1 ;  /* 0x000000ff0900720c */ /* 0x000fda0003f25310 */
[----:B------:R-:W-:Y:S05]  /*0ed0*/  @!P1 BRA `(.L_x_11) ;  /* 0x0000000000089947 */ /* 0x000fea0003800000 */
[----:B------:R0:W5:Y:S01]  /*0ee0*/  LD.E R8, desc[UR18][R8.64] ;  /* 0x0000001208087980 */ /* 0x000162000c101900 */
[----:B------:R-:W-:Y:S05]  /*0ef0*/  BRA `(.L_x_12) ;  /* 0x0000000000207947 */ /* 0x000fea0003800000 */
.L_x_11:
[----:B------:R-:W-:Y:S02]  /*0f00*/  ULDC.64 UR4, c[0x0][0x588] ;  /* 0x0001620000047ab9 */ /* 0x000fe40000000a00 */
[----:B------:R-:W-:-:S04]  /*0f10*/  ISETP.NE.U32.AND P1, PT, RZ, UR4, PT ;  /* 0x00000004ff007c0c */ /* 0x000fc8000bf25070 */
[----:B------:R-:W-:-:S13]  /*0f20*/  ISETP.NE.AND.EX P1, PT, RZ, UR5, PT, P1 ;  /* 0x00000005ff007c0c */ /* 0x000fda000bf25310 */
[----:B------:R-:W-:Y:S05]  /*0f30*/  @!P1 BRA `(.L_x_13) ;  /* 0x00000000000c9947 */ /* 0x000fea0003800000 */
[----:B------:R-:W0:Y:S02]  /*0f40*/  LDC.64 R8, c[0x0][0x588] ;  /* 0x00016200ff087b82 */ /* 0x000e240000000a00 */
[----:B0-----:R1:W5:Y:S01]  /*0f50*/  LDG.E R8, desc[UR18][R8.64] ;  /* 0x0000001208087981 */ /* 0x001362000c1e1900 */
[----:B------:R-:W-:Y:S05]  /*0f60*/  BRA `(.L_x_12) ;  /* 0x0000000000047947 */ /* 0x000fea0003800000 */
.L_x_13:
[----:B------:R-:W2:Y:S02]  /*0f70*/  LDC R8, c[0x0][0x580] ;  /* 0x00016000ff087b82 */ /* 0x000ea40000000800 */
.L_x_12:
[----:B------:R-:W-:Y:S02]  /*0f80*/  ULDC.64 UR4, c[0x0][0x5a0] ;  /* 0x0001680000047ab9 */ /* 0x000fe40000000a00 */
[----:B------:R-:W-:-:S04]  /*0f90*/  ISETP.NE.U32.AND P1, PT, RZ, UR4, PT ;  /* 0x00000004ff007c0c */ /* 0x000fc8000bf25070 */
[----:B------:R-:W-:-:S13]  /*0fa0*/  ISETP.NE.AND.EX P1, PT, RZ, UR5, PT, P1 ;  /* 0x00000005ff007c0c */ /* 0x000fda000bf25310 */
[----:B------:R-:W-:Y:S05]  /*0fb0*/  @!P1 BRA `(.L_x_14) ;  /* 0x00000000001c9947 */ /* 0x000fea0003800000 */
[----:B------:R-:W3:Y:S02]  /*0fc0*/  LDC.64 R12, c[0x0][0x5a0] ;  /* 0x00016800ff0c7b82 */ /* 0x000ee40000000a00 */
[----:B---3--:R-:W3:Y:S02]  /*0fd0*/  LDG.E.64 R12, desc[UR18][R12.64] ;  /* 0x000000120c0c7981 */ /* 0x008ee4000c1e1b00 */
[----:B---3--:R-:W-:-:S04]  /*0fe0*/  ISETP.NE.U32.AND P1, PT, R12, RZ, PT ;  /* 0x000000ff0c00720c */ /* 0x008fc80003f25070 */
[----:B------:R-:W-:-:S13]  /*0ff0*/  ISETP.NE.AND.EX P1, PT, R13, RZ, PT, P1 ;  /* 0x000000ff0d00720c */ /* 0x000fda0003f25310 */
[----:B------:R-:W-:Y:S05]  /*1000*/  @!P1 BRA `(.L_x_14) ;  /* 0x0000000000089947 */ /* 0x000fea0003800000 */
[----:B01----:R0:W5:Y:S01]  /*1010*/  LD.E R9, desc[UR18][R12.64] ;  /* 0x000000120c097980 */ /* 0x003162000c101900 */
[----:B------:R-:W-:Y:S05]  /*1020*/  BRA `(.L_x_15) ;  /* 0x0000000000207947 */ /* 0x000fea0003800000 */
.L_x_14:
[----:B------:R-:W-:Y:S02]  /*1030*/  ULDC.64 UR4, c[0x0][0x590] ;  /* 0x0001640000047ab9 */ /* 0x000fe40000000a00 */
[----:B------:R-:W-:-:S04]  /*1040*/  ISETP.NE.U32.AND P1, PT, RZ, UR4, PT ;  /* 0x00000004ff007c0c */ /* 0x000fc8000bf25070 */
[----:B------:R-:W-:-:S13]  /*1050*/  ISETP.NE.AND.EX P1, PT, RZ, UR5, PT, P1 ;  /* 0x00000005ff007c0c */ /* 0x000fda000bf25310 */
[----:B------:R-:W-:Y:S05]  /*1060*/  @!P1 BRA `(.L_x_16) ;  /* 0x00000000000c9947 */ /* 0x000fea0003800000 */
[----:B------:R-:W0:Y:S02]  /*1070*/  LDC.64 R12, c[0x0][0x590] ;  /* 0x00016400ff0c7b82 */ /* 0x000e240000000a00 */
[----:B01----:R1:W5:Y:S01]  /*1080*/  LDG.E R9, desc[UR18][R12.64] ;  /* 0x000000120c097981 */ /* 0x003362000c1e1900 */
[----:B------:R-:W-:Y:S05]  /*1090*/  BRA `(.L_x_15) ;  /* 0x0000000000047947 */ /* 0x000fea0003800000 */
.L_x_16:
[----:B01----:R-:W3:Y:S02]  /*10a0*/  LDC R9, c[0x0][0x584] ;  /* 0x00016100ff097b82 */ /* 0x003ee40000000800 */
.L_x_15:
[----:B------:R-:W-:-:S13]  /*10b0*/  LOP3.LUT P1, RZ, R14, 0xff, RZ, 0xc0, !PT ;  /* 0x000000ff0eff7812 */ /* 0x000fda000782c0ff */
[----:B------:R-:W-:Y:S05]  /*10c0*/  @!P1 EXIT ;  /* 0x000000000000994d */ /* 0x000fea0003800000 */
[----:B------:R-:W-:Y:S01]  /*10d0*/  ULDC UR4, c[0x0][0x28c] ;  /* 0x0000a30000047ab9 */ /* 0x000fe20000000800 */
[----:B------:R-:W-:Y:S01]  /*10e0*/  LOP3.LUT R143, R4, 0x1, RZ, 0xfc, !PT ;  /* 0x00000001048f7812 */ /* 0x000fe200078efcff */
[----:B------:R-:W-:-:S04]  /*10f0*/  UIADD3 UR4, UR4, 0x3f, URZ ;  /* 0x0000003f04047890 */ /* 0x000fc8000fffe03f */
[----:B------:R-:W-:-:S04]  /*1100*/  USHF.R.S32.HI UR5, URZ, 0x1f, UR4 ;  /* 0x0000001f3f057899 */ /* 0x000fc80008011404 */
[----:B------:R-:W-:-:S03]  /*1110*/  ULEA.HI UR5, UR5, UR4, URZ, 0x6 ;  /* 0x0000000405057291 */ /* 0x000fc6000f8f303f */
[----:B------:R-:W-:Y:S01]  /*1120*/  UMOV UR4, URZ ;  /* 0x0000003f00047c82 */ /* 0x000fe20008000000 */
[----:B------:R-:W-:-:S03]  /*1130*/  USHF.R.S32.HI UR9, URZ, 0x6, UR5 ;  /* 0x000000063f097899 */ /* 0x000fc60008011405 */
[----:B------:R-:W-:-:S09]  /*1140*/  UMOV UR5, URZ ;  /* 0x0000003f00057c82 */ /* 0x000fd20008000000 */
.L_x_169:
[----:B------:R-:W-:Y:S01]  /*1150*/  LOP3.LUT R11, R0, 0x80, RZ, 0xc0, !PT ;  /* 0x00000080000b7812 */ /* 0x000fe200078ec0ff */
[----:B------:R-:W4:Y:S01]  /*1160*/  S2UR UR13, SR_CgaCtaId ;  /* 0x00000000000d79c3 */ /* 0x000f220000008800 */
[----:B------:R-:W-:Y:S01]  /*1170*/  UMOV UR12, 0x400 ;  /* 0x00000400000c7882 */ /* 0x000fe20000000000 */
[----:B------:R-:W-:Y:S01]  /*1180*/  UMOV UR6, URZ ;  /* 0x0000003f00067c82 */ /* 0x000fe20008000000 */
[----:B------:R-:W-:Y:S01]  /*1190*/  SHF.R.U32.HI R11, RZ, 0x7, R11 ;  /* 0x00000007ff0b7819 */ /* 0x000fe2000001160b */
[----:B------:R-:W-:Y:S01]  /*11a0*/  UMOV UR7, URZ ;  /* 0x0000003f00077c82 */ /* 0x000fe20008000000 */
[----:B------:R-:W-:Y:S01]  /*11b0*/  UMOV UR16, UR5 ;  /* 0x0000000500107c82 */ /* 0x000fe20008000000 */
[----:B------:R-:W-:Y:S02]  /*11c0*/  CS2R R16, SRZ ;  /* 0x0000000000107805 */ /* 0x000fe4000001ff00 */
[----:B------:R-:W-:Y:S01]  /*11d0*/  CS2R R14, SRZ ;  /* 0x00000000000e7805 */ /* 0x000fe2000001ff00 */
[----:B01----:R-:W0:Y:S01]  /*11e0*/  LDC R12, c[0x0][0x28c] ;  /* 0x0000a300ff0c7b82 */ /* 0x003e220000000800 */
[----:B------:R-:W1:Y:S01]  /*11f0*/  SHFL.IDX PT, R11, R11, RZ, 0x1f ;  /* 0x00001fff0b0b7589 */ /* 0x000e6200000e0000 */
[----:B------:R-:W-:-:S02]  /*1200*/  CS2R R18, SRZ ;  /* 0x0000000000127805 */ /* 0x000fc4000001ff00 */
[----:B------:R-:W-:Y:S02]  /*1210*/  CS2R R20, SRZ ;  /* 0x0000000000147805 */ /* 0x000fe4000001ff00 */
[----:B------:R-:W-:Y:S02]  /*1220*/  CS2R R22, SRZ ;  /* 0x0000000000167805 */ /* 0x000fe4000001ff00 */
[----:B------:R-:W-:Y:S02]  /*1230*/  CS2R R88, SRZ ;  /* 0x0000000000587805 */ /* 0x000fe4000001ff00 */
[----:B------:R-:W-:Y:S02]  /*1240*/  CS2R R90, SRZ ;  /* 0x00000000005a7805 */ /* 0x000fe4000001ff00 */
[----:B------:R-:W-:Y:S02]  /*1250*/  CS2R R92, SRZ ;  /* 0x00000000005c7805 */ /* 0x000fe4000001ff00 */
        /* <DEDUP_REMOVED lines=16> */
[----:B0-----:R-:W-:Y:S02]  /*1360*/  ISETP.GE.AND P1, PT, R12, 0x1, PT ;  /* 0x000000010c00780c */ /* 0x001fe40003f26270 */
[----:B------:R-:W-:Y:S02]  /*1370*/  CS2R R126, SRZ ;  /* 0x00000000007e7805 */ /* 0x000fe4000001ff00 */
[----:B-1----:R-:W-:-:S02]  /*1380*/  R2UR UR8, R11 ;  /* 0x000000000b0872ca */ /* 0x002fc400000e0000 */
[----:B------:R-:W-:Y:S02]  /*1390*/  CS2R R128, SRZ ;  /* 0x0000000000807805 */ /* 0x000fe4000001ff00 */
[----:B------:R-:W-:Y:S02]  /*13a0*/  CS2R R130, SRZ ;  /* 0x0000000000827805 */ /* 0x000fe4000001ff00 */
[----:B------:R-:W-:Y:S02]  /*13b0*/  CS2R R132, SRZ ;  /* 0x0000000000847805 */ /* 0x000fe4000001ff00 */
[----:B------:R-:W-:Y:S02]  /*13c0*/  CS2R R134, SRZ ;  /* 0x0000000000867805 */ /* 0x000fe4000001ff00 */
[----:B------:R-:W-:Y:S02]  /*13d0*/  CS2R R136, SRZ ;  /* 0x0000000000887805 */ /* 0x000fe4000001ff00 */
[----:B------:R-:W-:-:S02]  /*13e0*/  CS2R R138, SRZ ;  /* 0x00000000008a7805 */ /* 0x000fc4000001ff00 */
[----:B------:R-:W-:Y:S01]  /*13f0*/  CS2R R140, SRZ ;  /* 0x00000000008c7805 */ /* 0x000fe2000001ff00 */
[----:B------:R-:W-:Y:S01]  /*1400*/  IMAD.U32 R144, RZ, RZ, UR4 ;  /* 0x00000004ff907e24 */ /* 0x000fe2000f8e00ff */
[----:B--23--:R-:W-:Y:S02]  /*1410*/  CS2R R24, SRZ ;  /* 0x0000000000187805 */ /* 0x00cfe4000001ff00 */
[----:B------:R-:W-:Y:S02]  /*1420*/  CS2R R26, SRZ ;  /* 0x00000000001a7805 */ /* 0x000fe4000001ff00 */
[----:B------:R-:W-:Y:S02]  /*1430*/  CS2R R28, SRZ ;  /* 0x00000000001c7805 */ /* 0x000fe4000001ff00 */
[----:B------:R-:W-:Y:S01]  /*1440*/  CS2R R30, SRZ ;  /* 0x00000000001e7805 */ /* 0x000fe2000001ff00 */
[----:B------:R-:W-:Y:S01]  /*1450*/  ULEA.HI UR10, UR8, UR8, URZ, 0x1 ;  /* 0x00000008080a7291 */ /* 0x000fe2000f8f083f */
[----:B------:R-:W-:-:S02]  /*1460*/  CS2R R32, SRZ ;  /* 0x0000000000207805 */ /* 0x000fc4000001ff00 */
[----:B------:R-:W-:Y:S02]  /*1470*/  CS2R R34, SRZ ;  /* 0x0000000000227805 */ /* 0x000fe4000001ff00 */
[----:B------:R-:W-:Y:S01]  /*1480*/  CS2R R36, SRZ ;  /* 0x0000000000247805 */ /* 0x000fe2000001ff00 */
[----:B------:R-:W-:Y:S01]  /*1490*/  ULOP3.LUT UR11, UR10, 0xffffe, URZ, 0xc0, !UPT ;  /* 0x000ffffe0a0b7892 */ /* 0x000fe2000f8ec03f */
[----:B------:R-:W-:Y:S01]  /*14a0*/  CS2R R38, SRZ ;  /* 0x0000000000267805 */ /* 0x000fe2000001ff00 */
[----:B----4-:R-:W-:Y:S01]  /*14b0*/  ULEA UR10, UR13, UR12, 0x18 ;  /* 0x0000000c0d0a7291 */ /* 0x010fe2000f8ec03f */
[----:B------:R-:W-:Y:S01]  /*14c0*/  CS2R R40, SRZ ;  /* 0x0000000000287805 */ /* 0x000fe2000001ff00 */
[----:B------:R-:W-:Y:S01]  /*14d0*/  UIADD3 UR11, UR8, -UR11, URZ ;  /* 0x8000000b080b7290 */ /* 0x000fe2000fffe03f */
[----:B------:R-:W-:Y:S02]  /*14e0*/  CS2R R42, SRZ ;  /* 0x00000000002a7805 */ /* 0x000fe4000001ff00 */
[----:B------:R-:W-:Y:S01]  /*14f0*/  CS2R R44, SRZ ;  /* 0x00000000002c7805 */ /* 0x000fe2000001ff00 */
[----:B------:R-:W-:Y:S01]  /*1500*/  UMOV UR8, URZ ;  /* 0x0000003f00087c82 */ /* 0x000fe20008000000 */
[----:B------:R-:W-:Y:S01]  /*1510*/  ULEA UR11, UR11, UR10, 0xc ;  /* 0x0000000a0b0b7291 */ /* 0x000fe2000f8e603f */
[----:B------:R-:W-:-:S02]  /*1520*/  CS2R R46, SRZ ;  /* 0x00000000002e7805 */ /* 0x000fc4000001ff00 */
[----:B------:R-:W-:Y:S02]  /*1530*/  CS2R R48, SRZ ;  /* 0x0000000000307805 */ /* 0x000fe4000001ff00 */
[----:B------:R-:W-:Y:S01]  /*1540*/  CS2R R50, SRZ ;  /* 0x0000000000327805 */ /* 0x000fe2000001ff00 */
[----:B------:R-:W-:Y:S01]  /*1550*/  UIADD3 UR11, UR11, 0x100, URZ ;  /* 0x000001000b0b7890 */ /* 0x000fe2000fffe03f */
[----:B------:R-:W-:Y:S02]  /*1560*/  CS2R R52, SRZ ;  /* 0x0000000000347805 */ /* 0x000fe4000001ff00 */
[----:B------:R-:W-:Y:S02]  /*1570*/  CS2R R54, SRZ ;  /* 0x0000000000367805 */ /* 0x000fe4000001ff00 */
[----:B------:R-:W-:Y:S01]  /*1580*/  CS2R R56, SRZ ;  /* 0x0000000000387805 */ /* 0x000fe2000001ff00 */
[----:B------:R-:W-:Y:S01]  /*1590*/  USHF.R.U32.HI UR11, URZ, 0x4, UR11 ;  /* 0x000000043f0b7899 */ /* 0x000fe2000801160b */
[----:B------:R-:W-:-:S02]  /*15a0*/  CS2R R58, SRZ ;  /* 0x00000000003a7805 */ /* 0x000fc4000001ff00 */
[----:B------:R-:W-:Y:S02]  /*15b0*/  CS2R R60, SRZ ;  /* 0x00000000003c7805 */ /* 0x000fe4000001ff00 */
[----:B------:R-:W-:Y:S01]  /*15c0*/  CS2R R62, SRZ ;  /* 0x00000000003e7805 */ /* 0x000fe2000001ff00 */
[----:B------:R-:W-:Y:S01]  /*15d0*/  ULOP3.LUT UR11, UR11, 0x3fff, URZ, 0xc0, !UPT ;  /* 0x00003fff0b0b7892 */ /* 0x000fe2000f8ec03f */
        /* <DEDUP_REMOVED lines=11> */
[----:B------:R-:W-:Y:S01]  /*1690*/  CS2R R86, SRZ ;  /* 0x0000000000567805 */ /* 0x000fe2000001ff00 */
[----:B------:R-:W-:Y:S06]  /*16a0*/  @!P1 BRA `(.L_x_17) ;  /* 0x00000008002c9947 */ /* 0x000fec0003800000 */
[----:B------:R-:W-:-:S13]  /*16b0*/  ISETP.NE.AND P2, PT, R143, 0x3, PT ;  /* 0x000000038f00780c */ /* 0x000fda0003f45270 */
[----:B------:R-:W-:Y:S05]  /*16c0*/  @!P2 BRA `(.L_x_18) ;  /* 0x000000000004a947 */ /* 0x000fea0003800000 */
[----:B------:R-:W-:Y:S01]  /*16d0*/  BPT.TRAP 0x1 ;  /* 0x000000040000795c */ /* 0x000fe20000300000 */
.L_x_18:
[----:B------:R-:W-:Y:S01]  /*16e0*/  ULEA UR6, UR5, UR10, 0x3 ;  /* 0x0000000a05067291 */ /* 0x000fe2000f8e183f */
[----:B------:R-:W-:-:S05]  /*16f0*/  IMAD.U32 R11, RZ, RZ, UR4 ;  /* 0x00000004ff0b7e24 */ /* 0x000fca000f8e00ff */
[----:B------:R-:W-:-:S04]  /*1700*/  SHF.L.U32 R11, R11, 0x1f, RZ ;  /* 0x0000001f0b0b7819 */ /* 0x000fc800000006ff */
[----:B------:R0:W1:Y:S01]  /*1710*/  SYNCS.PHASECHK.TRANS64.TRYWAIT P1, [UR6], R11 ;  /* 0x0000000bff0075a7 */ /* 0x0000620008020146 */
[----:B------:R-:W-:Y:S05]  /*1720*/  @!P2 BRA `(.L_x_19) ;  /* 0x000000000004a947 */ /* 0x000fea0003800000 */
[----:B------:R-:W-:Y:S01]  /*1730*/  BPT.TRAP 0x1 ;  /* 0x000000040000795c */ /* 0x000fe20000300000 */
.L_x_19:
[----:B-1----:R-:W-:Y:S05]  /*1740*/  @P1 BRA `(.L_x_20) ;  /* 0x0000000000081947 */ /* 0x002fea0003800000 */
[----:B------:R-:W1:Y:S02]  /*1750*/  SYNCS.PHASECHK.TRANS64.TRYWAIT P1, [UR6], R11 ;  /* 0x0000000bff0075a7 */ /* 0x000e640008020146 */
[----:B-1----:R-:W-:Y:S05]  /*1760*/  @!P1 BRA `(.L_x_21) ;  /* 0x0000007800d49947 */ /* 0x002fea0003800000 */
.L_x_20:
[----:B------:R-:W-:Y:S01]  /*1770*/  UIADD3 UR6, UR10, 0x8100, URZ ;  /* 0x000081000a067890 */ /* 0x000fe2000fffe03f */
[----:B------:R-:W-:Y:S01]  /*1780*/  WARPGROUP.ARRIVE ;  /* 0x00000000000079c5 */ /* 0x000fe20000000000 */
[----:B------:R-:W-:Y:S01]  /*1790*/  ULOP3.LUT UR12, UR11, 0x10000, URZ, 0xfc, !UPT ;  /* 0x000100000b0c7892 */ /* 0x000fe2000f8efc3f */
[----:B------:R-:W-:Y:S01]  /*17a0*/  CS2R R16, SRZ ;  /* 0x0000000000107805 */ /* 0x000fe2000001ff00 */
[----:B------:R-:W-:Y:S01]  /*17b0*/  USHF.R.U32.HI UR6, URZ, 0x4, UR6 ;  /* 0x000000043f067899 */ /* 0x000fe20008011606 */
[----:B------:R-:W-:Y:S01]  /*17c0*/  CS2R R14, SRZ ;  /* 0x00000000000e7805 */ /* 0x000fe2000001ff00 */
[----:B------:R-:W-:Y:S01]  /*17d0*/  ULEA UR12, UR5, UR12, 0x9 ;  /* 0x0000000c050c7291 */ /* 0x000fe2000f8e483f */
[----:B------:R-:W-:Y:S01]  /*17e0*/  CS2R R18, SRZ ;  /* 0x0000000000127805 */ /* 0x000fe2000001ff00 */
[----:B------:R-:W-:Y:S01]  /*17f0*/  ULOP3.LUT UR6, UR6, 0x3fff, URZ, 0xc0, !UPT ;  /* 0x00003fff06067892 */ /* 0x000fe2000f8ec03f */
[----:B------:R-:W-:Y:S01]  /*1800*/  CS2R R20, SRZ ;  /* 0x0000000000147805 */ /* 0x000fe2000001ff00 */
[----:B------:R-:W-:Y:S01]  /*1810*/  UMOV UR13, 0x80000020 ;  /* 0x80000020000d7882 */ /* 0x000fe20000000000 */
[----:B------:R-:W-:Y:S01]  /*1820*/  UMOV UR15, 0x80000020 ;  /* 0x80000020000f7882 */ /* 0x000fe20000000000 */
[----:B------:R-:W-:Y:S01]  /*1830*/  ULOP3.LUT UR6, UR6, 0x10000, URZ, 0xfc, !UPT ;  /* 0x0001000006067892 */ /* 0x000fe2000f8efc3f */
[----:B------:R-:W-:Y:S01]  /*1840*/  CS2R R22, SRZ ;  /* 0x0000000000167805 */ /* 0x000fe2000001ff00 */
[----:B------:R-:W-:Y:S01]  /*1850*/  ULDC UR7, c[0x0][0x50c] ;  /* 0x0001430000077ab9 */ /* 0x000fe20000000800 */
[----:B------:R-:W-:Y:S01]  /*1860*/  CS2R R88, SRZ ;  /* 0x0000000000587805 */ /* 0x000fe2000001ff00 */
[----:B------:R-:W-:Y:S01]  /*1870*/  ULEA UR14, UR5, UR6, 0x9 ;  /* 0x00000006050e7291 */ /* 0x000fe2000f8e483f */
[----:B------:R-:W-:Y:S01]  /*1880*/  CS2R R90, SRZ ;  /* 0x00000000005a7805 */ /* 0x000fe2000001ff00 */
[----:B------:R-:W-:Y:S01]  /*1890*/  UISETP.NE.AND UP0, UPT, UR7, 0x2, UPT ;  /* 0x000000020700788c */ /* 0x000fe2000bf05270 */
[----:B------:R-:W-:Y:S01]  /*18a0*/  CS2R R92, SRZ ;  /* 0x00000000005c7805 */ /* 0x000fe2000001ff00 */
[----:B------:R-:W-:Y:S01]  /*18b0*/  UMOV UR6, 0x2 ;  /* 0x0000000200067882 */ /* 0x000fe20000000000 */
[----:B------:R-:W-:Y:S01]  /*18c0*/  CS2R R94, SRZ ;  /* 0x00000000005e7805 */ /* 0x000fe2000001ff00 */
[----:B------:R-:W-:Y:S01]  /*18d0*/  USEL UR7, URZ, 0x1, UP0 ;  /* 0x000000013f077887 */ /* 0x000fe20008000000 */
[----:B------:R-:W-:-:S02]  /*18e0*/  CS2R R96, SRZ ;  /* 0x0000000000607805 */ /* 0x000fc4000001ff00 */
[----:B------:R-:W-:Y:S01]  /*18f0*/  CS2R R98, SRZ ;  /* 0x0000000000627805 */ /* 0x000fe2000001ff00 */
[----:B------:R-:W-:Y:S01]  /*1900*/  QGMMA.64x128x32.F32.E4M3.E4M3 R24, gdesc[UR12], RZ, !UPT ;  /* 0x01e000000c1879f3 */ /* 0x000fe2000c7008ff */
[----:B------:R-:W-:Y:S01]  /*1910*/  UIADD3 UR12, UR12, 0x2, URZ ;  /* 0x000000020c0c7890 */ /* 0x000fe2000fffe03f */
[----:B------:R-:W-:Y:S02]  /*1920*/  CS2R R100, SRZ ;  /* 0x0000000000647805 */ /* 0x000fe4000001ff00 */
[----:B------:R-:W-:Y:S01]  /*1930*/  ISETP.NE.AND P1, PT, RZ, UR7, PT ;  /* 0x00000007ff007c0c */ /* 0x000fe2000bf25270 */
[----:B------:R-:W-:Y:S01]  /*1940*/  UIADD3 UR14, UR14, 0x2, URZ ;  /* 0x000000020e0e7890 */ /* 0x000fe2000fffe03f */
[----:B------:R-:W-:Y:S01]  /*1950*/  CS2R R102, SRZ ;  /* 0x0000000000667805 */ /* 0x000fe2000001ff00 */
[----:B------:R-:W-:Y:S01]  /*1960*/  UMOV UR13, 0x80000020 ;  /* 0x80000020000d7882 */ /* 0x000fe20000000000 */
[----:B------:R-:W-:Y:S01]  /*1970*/  UMOV UR15, 0x80000020 ;  /* 0x80000020000f7882 */ /* 0x000fe20000000000 */
        /* <DEDUP_REMOVED lines=18> */
[----:B------:R-:W-:Y:S01]  /*1aa0*/  CS2R R140, SRZ ;  /* 0x00000000008c7805 */ /* 0x000fe2000001ff00 */
[----:B------:R-:W-:Y:S01]  /*1ab0*/  QGMMA.64x128x32.F32.E4M3.E4M3 R24, gdesc[UR12], R24, gsb0 ;  /* 0x01e000000c1879f3 */ /* 0x000fe20008000818 */
[----:B------:R-:W-:Y:S05]  /*1ac0*/  @!P1 BRA `(.L_x_22) ;  /* 0x0000000400089947 */ /* 0x000fea0003800000 */
[----:B------:R-:W-:Y:S02]  /*1ad0*/  WARPGROUP.DEPBAR.LE gsb0, 0x0 ;  /* 0x00008000000079c5 */ /* 0x000fe40000010000 */
[----:B------:R-:W-:-:S01]  /*1ae0*/  FADD R141, RZ, R24 ;  /* 0x00000018ff8d7221 */ /* 0x000fc20000000000 */
[----:B------:R-:W-:Y:S01]  /*1af0*/  FADD R140, RZ, R25 ;  /* 0x00000019ff8c7221 */ /* 0x000fe20000000000 */
        /* <DEDUP_REMOVED lines=62> */
[----:B------:R-:W-:-:S06]  /*1ee0*/  UMOV UR6, URZ ;  /* 0x0000003f00067c82 */ /* 0x000fcc0008000000 */
.L_x_22:
[----:B------:R-:W-:-:S04]  /*1ef0*/  UIADD3 UR16, UR5, 0x1, URZ ;  /* 0x0000000105107890 */ /* 0x000fc8000fffe03f */
[----:B------:R-:W-:-:S04]  /*1f00*/  UISETP.NE.AND UP0, UPT, UR16, 0x4, UPT ;  /* 0x000000041000788c */ /* 0x000fc8000bf05270 */
[----:B------:R-:W-:Y:S02]  /*1f10*/  USEL UR8, URZ, 0x1, UP0 ;  /* 0x000000013f087887 */ /* 0x000fe40008000000 */
[----:B------:R-:W-:Y:S02]  /*1f20*/  USEL UR16, UR16, URZ, UP0 ;  /* 0x0000003f10107287 */ /* 0x000fe40008000000 */
[----:B------:R-:W-:-:S06]  /*1f30*/  ULOP3.LUT UR8, UR4, UR8, URZ, 0x3c, !UPT ;  /* 0x0000000804087292 */ /* 0x000fcc000f8e3c3f */
[----:B------:R-:W-:Y:S01]  /*1f40*/  IMAD.U32 R144, RZ, RZ, UR8 ;  /* 0x00000008ff907e24 */ /* 0x000fe2000f8e00ff */
[----:B------:R-:W-:-:S06]  /*1f50*/  UMOV UR8, 0x1 ;  /* 0x0000000100087882 */ /* 0x000fcc0000000000 */
.L_x_17:
[----:B------:R-:W-:-:S04]  /*1f60*/  UISETP.LT.AND UP0, UPT, UR9, 0x1, UPT ;  /* 0x000000010900788c */ /* 0x000fc8000bf01270 */
[----:B------:R-:W-:-:S04]  /*1f70*/  USEL UR12, UR9, 0x1, UP0 ;  /* 0x00000001090c7887 */ /* 0x000fc80008000000 */
[----:B------:R-:W-:-:S04]  /*1f80*/  UIADD3 UR12, UR9, -UR12, URZ ;  /* 0x8000000c090c7290 */ /* 0x000fc8000fffe03f */
[----:B------:R-:W-:-:S06]  /*1f90*/  UISETP.GE.AND UP0, UPT, UR12, 0x1, UPT ;  /* 0x000000010c00788c */ /* 0x000fcc000bf06270 */
[----:B------:R-:W-:-:S13]  /*1fa0*/  PLOP3.LUT P1, PT, PT, PT, UP0, 0x80, 0x0 ;  /* 0x000000000000781c */ /* 0x000fda0003f2f008 */
[----:B------:R-:W-:Y:S05]  /*1fb0*/  @!P1 BRA `(.L_x_23) ;  /* 0x0000000800049947 */ /* 0x000fea0003800000 */
[----:B01----:R-:W-:Y:S01]  /*1fc0*/  IMAD.U32 R11, RZ, RZ, UR12 ;  /* 0x0000000cff0b7e24 */ /* 0x003fe2000f8e00ff */
[----:B------:R-:W-:Y:S01]  /*1fd0*/  ULDC UR17, c[0x0][0x50c] ;  /* 0x0001430000117ab9 */ /* 0x000fe20000000800 */
[----:B------:R-:W-:-:S07]  /*1fe0*/  IMAD.U32 R12, RZ, RZ, UR5 ;  /* 0x00000005ff0c7e24 */ /* 0x000fce000f8e00ff */
.L_x_31:
[----:B------:R-:W-:-:S13]  /*1ff0*/  ISETP.NE.AND P2, PT, R143, 0x3, PT ;  /* 0x000000038f00780c */ /* 0x000fda0003f45270 */
[----:B0-----:R-:W-:Y:S05]  /*2000*/  @!P2 BRA `(.L_x_24) ;  /* 0x000000000004a947 */ /* 0x001fea0003800000 */
[----:B------:R-:W-:Y:S01]  /*2010*/  BPT.TRAP 0x1 ;  /* 0x000000040000795c */ /* 0x000fe20000300000 */
.L_x_24:
[----:B------:R-:W0:Y:S01]  /*2020*/  S2UR UR12, SR_CgaCtaId ;  /* 0x00000000000c79c3 */ /* 0x000e220000008800 */
[----:B------:R-:W-:Y:S01]  /*2030*/  UMOV UR10, 0x400 ;  /* 0x00000400000a7882 */ /* 0x000fe20000000000 */
[----:B------:R-:W-:Y:S01]  /*2040*/  SHF.L.U32 R13, R144, 0x1f, RZ ;  /* 0x0000001f900d7819 */ /* 0x000fe200000006ff */
[----:B0-----:R-:W-:-:S04]  /*2050*/  ULEA UR10, UR12, UR10, 0x18 ;  /* 0x0000000a0c0a7291 */ /* 0x001fc8000f8ec03f */
[----:B------:R-:W-:-:S09]  /*2060*/  ULEA UR12, UR16, UR10, 0x3 ;  /* 0x0000000a100c7291 */ /* 0x000fd2000f8e183f */
[----:B------:R0:W1:Y:S01]  /*2070*/  SYNCS.PHASECHK.TRANS64.TRYWAIT P1, [UR12], R13 ;  /* 0x0000000dff0075a7 */ /* 0x000062000802014c */
[----:B------:R-:W-:Y:S05]  /*2080*/  @!P2 BRA `(.L_x_25) ;  /* 0x000000000004a947 */ /* 0x000fea0003800000 */
[----:B------:R-:W-:Y:S01]  /*2090*/  BPT.TRAP 0x1 ;  /* 0x000000040000795c */ /* 0x000fe20000300000 */
.L_x_25:
[----:B-1----:R-:W-:Y:S05]  /*20a0*/  @P1 BRA `(.L_x_26) ;  /* 0x0000000000081947 */ /* 0x002fea0003800000 */
[----:B------:R-:W1:Y:S02]  /*20b0*/  SYNCS.PHASECHK.TRANS64.TRYWAIT P1, [UR12], R13 ;  /* 0x0000000dff0075a7 */ /* 0x000e64000802014c */
[----:B-1----:R-:W-:Y:S05]  /*20c0*/  @!P1 BRA `(.L_x_27) ;  /* 0x0000007000949947 */ /* 0x002fea0003800000 */
.L_x_26:
[----:B------:R-:W-:Y:S01]  /*20d0*/  UIADD3 UR12, UR10, 0x8100, URZ ;  /* 0x000081000a0c7890 */ /* 0x000fe2000fffe03f */
[----:B------:R-:W-:Y:S01]  /*20e0*/  WARPGROUP.ARRIVE ;  /* 0x00000000000079c5 */ /* 0x000fe20000000000 */
[----:B------:R-:W-:Y:S02]  /*20f0*/  UISETP.NE.AND UP0, UPT, UR7, URZ, UPT ;  /* 0x0000003f0700728c */ /* 0x000fe4000bf05270 */
[----:B------:R-:W-:Y:S02]  /*2100*/  USHF.R.U32.HI UR12, URZ, 0x4, UR12 ;  /* 0x000000043f0c7899 */ /* 0x000fe4000801160c */
[----:B------:R-:W-:Y:S02]  /*2110*/  USEL UR8, UR8, URZ, !UP0 ;  /* 0x0000003f08087287 */ /* 0x000fe4000c000000 */
[----:B------:R-:W-:Y:S02]  /*2120*/  ULOP3.LUT UR7, UR12, 0x3fff, URZ, 0xc0, !UPT ;  /* 0x00003fff0c077892 */ /* 0x000fe4000f8ec03f */
[----:B------:R-:W-:-:S02]  /*2130*/  ULOP3.LUT UR12, UR11, 0x10000, URZ, 0xfc, !UPT ;  /* 0x000100000b0c7892 */ /* 0x000fc4000f8efc3f */
[----:B------:R-:W-:Y:S02]  /*2140*/  ULOP3.LUT UR7, UR7, 0x10000, URZ, 0xfc, !UPT ;  /* 0x0001000007077892 */ /* 0x000fe4000f8efc3f */
[----:B------:R-:W-:Y:S02]  /*2150*/  UISETP.NE.U32.AND UP0, UPT, UR8, URZ, UPT ;  /* 0x0000003f0800728c */ /* 0x000fe4000bf05070 */
[----:B------:R-:W-:Y:S02]  /*2160*/  ULEA UR12, UR16, UR12, 0x9 ;  /* 0x0000000c100c7291 */ /* 0x000fe4000f8e483f */
[----:B------:R-:W-:Y:S01]  /*2170*/  ULEA UR14, UR16, UR7, 0x9 ;  /* 0x00000007100e7291 */ /* 0x000fe2000f8e483f */
[----:B------:R-:W-:Y:S01]  /*2180*/  UMOV UR13, 0x80000020 ;  /* 0x80000020000d7882 */ /* 0x000fe20000000000 */
[----:B------:R-:W-:Y:S01]  /*2190*/  UMOV UR15, 0x80000020 ;  /* 0x80000020000f7882 */ /* 0x000fe20000000000 */
[----:B------:R-:W-:-:S06]  /*21a0*/  UIADD3 UR6, UR6, 0x2, URZ ;  /* 0x0000000206067890 */ /* 0x000fcc000fffe03f */
[----:B------:R-:W-:Y:S01]  /*21b0*/  QGMMA.64x128x32.F32.E4M3.E4M3 R24, gdesc[UR12], R24, UP0 ;  /* 0x01e000000c1879f3 */ /* 0x000fe2000bf00818 */
[----:B------:R-:W-:Y:S02]  /*21c0*/  UIADD3 UR12, UR12, 0x2, URZ ;  /* 0x000000020c0c7890 */ /* 0x000fe4000fffe03f */
[----:B------:R-:W-:Y:S01]  /*21d0*/  UIADD3 UR14, UR14, 0x2, URZ ;  /* 0x000000020e0e7890 */ /* 0x000fe2000fffe03f */
[----:B------:R-:W-:Y:S01]  /*21e0*/  UMOV UR13, 0x80000020 ;  /* 0x80000020000d7882 */ /* 0x000fe20000000000 */
[----:B------:R-:W-:Y:S01]  /*21f0*/  UMOV UR15, 0x80000020 ;  /* 0x80000020000f7882 */ /* 0x000fe20000000000 */
[----:B------:R-:W-:-:S04]  /*2200*/  UISETP.NE.AND UP0, UPT, UR6, UR17, UPT ;  /* 0x000000110600728c */ /* 0x000fc8000bf05270 */
[----:B------:R-:W-:-:S06]  /*2210*/  USEL UR7, URZ, 0x1, UP0 ;  /* 0x000000013f077887 */ /* 0x000fcc0008000000 */
[----:B------:R-:W-:Y:S01]  /*2220*/  ISETP.NE.AND P1, PT, RZ, UR7, PT ;  /* 0x00000007ff007c0c */ /* 0x000fe2000bf25270 */
[----:B------:R-:W-:Y:S03]  /*2230*/  QGMMA.64x128x32.F32.E4M3.E4M3 R24, gdesc[UR12], R24, gsb0 ;  /* 0x01e000000c1879f3 */ /* 0x000fe60008000818 */
[----:B------:R-:W-:-:S09]  /*2240*/  WARPGROUP.DEPBAR.LE gsb0, 0x1 ;  /* 0x00008000000079c5 */ /* 0x000fd20000010100 */
[----:B------:R-:W-:Y:S05]  /*2250*/  @!P1 BRA `(.L_x_28) ;  /* 0x0000000400089947 */ /* 0x000fea0003800000 */
[----:B------:R-:W-:Y:S02]  /*2260*/  WARPGROUP.DEPBAR.LE gsb0, 0x0 ;  /* 0x00008000000079c5 */ /* 0x000fe40000010000 */
[----:B------:R-:W-:-:S01]  /*2270*/  FADD R141, R24, R141 ;  /* 0x0000008d188d7221 */ /* 0x000fc20000000000 */
[----:B------:R-:W-:Y:S01]  /*2280*/  FADD R140, R25, R140 ;  /* 0x0000008c198c7221 */ /* 0x000fe20000000000 */
        /* <DEDUP_REMOVED lines=62> */
[----:B------:R-:W-:-:S06]  /*2670*/  UMOV UR6, URZ ;  /* 0x0000003f00067c82 */ /* 0x000fcc0008000000 */
.L_x_28:
[----:B------:R-:W-:Y:S05]  /*2680*/  @!P2 BRA `(.L_x_29) ;  /* 0x000000000004a947 */ /* 0x000fea0003800000 */
[----:B------:R-:W-:Y:S01]  /*2690*/  BPT.TRAP 0x1 ;  /* 0x000000040000795c */ /* 0x000fe20000300000 */
.L_x_29:
[----:B01----:R-:W-:Y:S02]  /*26a0*/  @P0 LEA R13, R12, UR10, 0x3 ;  /* 0x0000000a0c0d0c11 */ /* 0x003fe4000f8e18ff */
[----:B------:R-:W-:-:S03]  /*26b0*/  ISETP.GT.U32.AND P1, PT, R4, 0x1, PT ;  /* 0x000000010400780c */ /* 0x000fc60003f24070 */
[----:B------:R-:W-:-:S05]  /*26c0*/  @P0 VIADD R142, R13, 0x20 ;  /* 0x000000200d8e0836 */ /* 0x000fca0000000000 */
[----:B------:R-:W-:-:S04]  /*26d0*/  @P0 PRMT R142, R5, 0x654, R142 ;  /* 0x00000654058e0816 */ /* 0x000fc8000000008e */
[----:B------:R0:W-:Y:S01]  /*26e0*/  @P0 SYNCS.ARRIVE.TRANS64.RED.A1T0 RZ, [R142+URZ], RZ ;  /* 0x000000ff8eff09a7 */ /* 0x0001e2000810043f */
[----:B------:R-:W-:Y:S05]  /*26f0*/  @P1 BRA `(.L_x_30) ;  /* 0x0000000000041947 */ /* 0x000fea0003800000 */
[----:B------:R-:W-:Y:S01]  /*2700*/  BPT.TRAP 0x1 ;  /* 0x000000040000795c */ /* 0x000fe20000300000 */
.L_x_30:
[----:B------:R-:W-:Y:S01]  /*2710*/  UIADD3 UR16, UR16, 0x1, URZ ;  /* 0x0000000110107890 */ /* 0x000fe2000fffe03f */
[C---:B------:R-:W-:Y:S01]  /*2720*/  ISETP.GT.AND P2, PT, R11.reuse, 0x1, PT ;  /* 0x000000010b00780c */ /* 0x040fe20003f44270 */
[----:B------:R-:W-:Y:S02]  /*2730*/  VIADD R12, R12, 0x1 ;  /* 0x000000010c0c7836 */ /* 0x000fe40000000000 */
[----:B------:R-:W-:Y:S01]  /*2740*/  UISETP.NE.AND UP0, UPT, UR16, 0x4, UPT ;  /* 0x000000041000788c */ /* 0x000fe2000bf05270 */
[----:B------:R-:W-:Y:S02]  /*2750*/  VIADD R11, R11, 0xffffffff ;  /* 0xffffffff0b0b7836 */ /* 0x000fe40000000000 */
[C---:B------:R-:W-:Y:S01]  /*2760*/  ISETP.NE.AND P1, PT, R12.reuse, 0x4, PT ;  /* 0x000000040c00780c */ /* 0x040fe20003f25270 */
[----:B------:R-:W-:Y:S02]  /*2770*/  USEL UR8, URZ, 0x1, UP0 ;  /* 0x000000013f087887 */ /* 0x000fe40008000000 */
[----:B------:R-:W-:Y:S01]  /*2780*/  USEL UR16, UR16, URZ, UP0 ;  /* 0x0000003f10107287 */ /* 0x000fe20008000000 */
[----:B------:R-:W-:-:S03]  /*2790*/  SEL R12, R12, RZ, P1 ;  /* 0x000000ff0c0c7207 */ /* 0x000fc60000800000 */
[----:B------:R-:W-:Y:S01]  /*27a0*/  LOP3.LUT R144, R144, UR8, RZ, 0x3c, !PT ;  /* 0x0000000890907c12 */ /* 0x000fe2000f8e3cff */
[----:B------:R-:W-:Y:S01]  /*27b0*/  UMOV UR8, 0x1 ;  /* 0x0000000100087882 */ /* 0x000fe20000000000 */
[----:B------:R-:W-:Y:S06]  /*27c0*/  @P2 BRA `(.L_x_31) ;  /* 0xfffffff800082947 */ /* 0x000fec000383ffff */
.L_x_23:
[----:B------:R-:W-:Y:S01]  /*27d0*/  UISETP.NE.AND UP0, UPT, UR6, URZ, UPT ;  /* 0x0000003f0600728c */ /* 0x000fe2000bf05270 */
[----:B01----:R-:W0:Y:S03]  /*27e0*/  LDC R11, c[0x0][0x28c] ;  /* 0x0000a300ff0b7b82 */ /* 0x003e260000000800 */
[----:B------:R-:W-:-:S06]  /*27f0*/  USEL UR6, URZ, 0x1, !UP0 ;  /* 0x000000013f067887 */ /* 0x000fcc000c000000 */
[----:B------:R-:W-:Y:S02]  /*2800*/  ISETP.NE.AND P1, PT, RZ, UR6, PT ;  /* 0x00000006ff007c0c */ /* 0x000fe4000bf25270 */
[----:B0-----:R-:W-:-:S11]  /*2810*/  ISETP.GE.AND P2, PT, R11, 0x1, PT ;  /* 0x000000010b00780c */ /* 0x001fd60003f46270 */
[----:B------:R-:W-:Y:S05]  /*2820*/  @!P1 BRA `(.L_x_32) ;  /* 0x0000000400049947 */ /* 0x000fea0003800000 */
[----:B------:R-:W-:Y:S02]  /*2830*/  WARPGROUP.DEPBAR.LE gsb0, 0x0 ;  /* 0x00008000000079c5 */ /* 0x000fe40000010000 */
[----:B------:R-:W-:Y:S01]  /*2840*/  FADD R141, R24, R141 ;  /* 0x0000008d188d7221 */ /* 0x000fe20000000000 */
        /* <DEDUP_REMOVED lines=62> */
[----:B------:R-:W-:-:S07]  /*2c30*/  FADD R16, R16, R87 ;  /* 0x0000005710107221 */ /* 0x000fce0000000000 */
.L_x_32:
[----:B------:R-:W-:Y:S02]  /*2c40*/  WARPGROUP.DEPBAR.LE gsb0, 0x0 ;  /* 0x00008000000079c5 */ /* 0x000fe40000010000 */
[----:B------:R-:W-:Y:S05]  /*2c50*/  @!P2 BRA `(.L_x_33) ;  /* 0x000000000044a947 */ /* 0x000fea0003800000 */
[----:B------:R-:W-:-:S13]  /*2c60*/  ISETP.NE.AND P1, PT, R143, 0x3, PT ;  /* 0x000000038f00780c */ /* 0x000fda0003f25270 */
[----:B------:R-:W-:Y:S05]  /*2c70*/  @!P1 BRA `(.L_x_34) ;  /* 0x0000000000049947 */ /* 0x000fea0003800000 */
[----:B------:R-:W-:Y:S01]  /*2c80*/  BPT.TRAP 0x1 ;  /* 0x000000040000795c */ /* 0x000fe20000300000 */
.L_x_34:
[----:B------:R-:W-:Y:S01]  /*2c90*/  VOTEU.ANY UP0, P0 ;  /* 0x00000000003f7886 */ /* 0x000fe20000000100 */
[----:B------:R-:W-:Y:S01]  /*2ca0*/  UISETP.LT.AND UP1, UPT, UR9, 0x1, UPT ;  /* 0x000000010900788c */ /* 0x000fe2000bf21270 */
[----:B------:R-:W-:Y:S01]  /*2cb0*/  IMAD.U32 R12, RZ, RZ, UR10 ;  /* 0x0000000aff0c7e24 */ /* 0x000fe2000f8e00ff */
[----:B------:R-:W-:Y:S02]  /*2cc0*/  ISETP.GT.U32.AND P1, PT, R4, 0x1, PT ;  /* 0x000000010400780c */ /* 0x000fe40003f24070 */
[----:B------:R-:W-:-:S04]  /*2cd0*/  @UP0 USEL UR6, UR9, 0x1, UP1 ;  /* 0x0000000109060887 */ /* 0x000fc80008800000 */
[----:B------:R-:W-:-:S06]  /*2ce0*/  @UP0 UIADD3 UR6, UR5, UR9, -UR6 ;  /* 0x0000000905060290 */ /* 0x000fcc000fffe806 */
[----:B------:R-:W-:-:S04]  /*2cf0*/  IMAD.U32 R11, RZ, RZ, UR6 ;  /* 0x00000006ff0b7e24 */ /* 0x000fc8000f8e00ff */
[----:B------:R-:W-:-:S05]  /*2d00*/  @P0 IMAD.SHL.U32 R11, R11, 0x8, RZ ;  /* 0x000000080b0b0824 */ /* 0x000fca00078e00ff */
[----:B------:R-:W-:-:S04]  /*2d10*/  @P0 LOP3.LUT R11, R11, 0x18, RZ, 0xc0, !PT ;  /* 0x000000180b0b0812 */ /* 0x000fc800078ec0ff */
[----:B------:R-:W-:-:S04]  /*2d20*/  @P0 IADD3 R12, R12, 0x20, R11 ;  /* 0x000000200c0c0810 */ /* 0x000fc80007ffe00b */
[----:B------:R-:W-:-:S04]  /*2d30*/  @P0 PRMT R12, R5, 0x654, R12 ;  /* 0x00000654050c0816 */ /* 0x000fc8000000000c */
[----:B------:R0:W-:Y:S01]  /*2d40*/  @P0 SYNCS.ARRIVE.TRANS64.RED.A1T0 RZ, [R12+URZ], RZ ;  /* 0x000000ff0cff09a7 */ /* 0x0001e2000810043f */
[----:B------:R-:W-:Y:S05]  /*2d50*/  @P1 BRA `(.L_x_33) ;  /* 0x0000000000041947 */ /* 0x000fea0003800000 */
[----:B------:R-:W-:Y:S01]  /*2d60*/  BPT.TRAP 0x1 ;  /* 0x000000040000795c */ /* 0x000fe20000300000 */
.L_x_33:
[----:B------:R-:W1:Y:S01]  /*2d70*/  LDC R25, c[0x0][0x288] ;  /* 0x0000a200ff197b82 */ /* 0x000e620000000800 */
[--C-:B------:R-:W-:Y:S01]  /*2d80*/  SHF.R.U32.HI R11, RZ, 0x2, R0.reuse ;  /* 0x00000002ff0b7819 */ /* 0x100fe20000011600 */
[----:B------:R-:W-:Y:S01]  /*2d90*/  IMAD.SHL.U32 R27, R7, 0x80, RZ ;  /* 0x00000080071b7824 */ /* 0x000fe200078e00ff */
[C---:B------:R-:W-:Y:S01]  /*2da0*/  LOP3.LUT R13, R0.reuse, 0x60, RZ, 0xc0, !PT ;  /* 0x00000060000d7812 */ /* 0x040fe200078ec0ff */
[----:B------:R-:W-:Y:S01]  /*2db0*/  ULDC UR6, c[0x0][0x284] ;  /* 0x0000a10000067ab9 */ /* 0x000fe20000000800 */
[----:B------:R-:W-:Y:S01]  /*2dc0*/  SHF.R.U32.HI R24, RZ, 0x7, R0 ;  /* 0x00000007ff187819 */ /* 0x000fe20000011600 */
[----:B------:R-:W-:Y:S01]  /*2dd0*/  IMAD.SHL.U32 R28, R0, 0x2, RZ ;  /* 0x00000002001c7824 */ /* 0x000fe200078e00ff */
[----:B0-----:R-:W-:Y:S02]  /*2de0*/  LOP3.LUT R12, R11, 0x7, RZ, 0xc0, !PT ;  /* 0x000000070b0c7812 */ /* 0x001fe400078ec0ff */
[----:B------:R-:W-:Y:S02]  /*2df0*/  SHF.R.U32.HI R13, RZ, 0x1, R13 ;  /* 0x00000001ff0d7819 */ /* 0x000fe4000001160d */
[----:B------:R-:W-:-:S02]  /*2e00*/  LOP3.LUT R11, R24, 0x1, RZ, 0xc0, !PT ;  /* 0x00000001180b7812 */ /* 0x000fc400078ec0ff */
[----:B------:R-:W-:Y:S02]  /*2e10*/  IADD3 R26, RZ, -R13, -R12 ;  /* 0x8000000dff1a7210 */ /* 0x000fe40007ffe80c */
[----:B------:R-:W-:Y:S01]  /*2e20*/  LOP3.LUT R24, R0, 0x3, RZ, 0xc0, !PT ;  /* 0x0000000300187812 */ /* 0x000fe200078ec0ff */
[----:B------:R-:W-:Y:S01]  /*2e30*/  IMAD.SHL.U32 R29, R11, 0x40, RZ ;  /* 0x000000400b1d7824 */ /* 0x000fe200078e00ff */
[----:B------:R-:W-:Y:S01]  /*2e40*/  LOP3.LUT R28, R27, 0x6, R28, 0xf8, !PT ;  /* 0x000000061b1c7812 */ /* 0x000fe200078ef81c */
[----:B------:R-:W-:Y:S02]  /*2e50*/  IMAD R26, R11, -0x40, R26 ;  /* 0xffffffc00b1a7824 */ /* 0x000fe400078e021a */
[----:B------:R-:W-:Y:S01]  /*2e60*/  IMAD.SHL.U32 R11, R10, 0x80, RZ ;  /* 0x000000800a0b7824 */ /* 0x000fe200078e00ff */
[----:B------:R-:W-:Y:S02]  /*2e70*/  LOP3.LUT R7, R29, 0x40, R12, 0xe2, !PT ;  /* 0x000000401d077812 */ /* 0x000fe400078ee20c */
[----:B-1----:R-:W-:Y:S01]  /*2e80*/  ISETP.GE.AND P1, PT, R27, R25, PT ;  /* 0x000000191b00720c */ /* 0x002fe20003f26270 */
[----:B------:R-:W-:Y:S01]  /*2e90*/  IMAD R12, R24, -0x2, R25 ;  /* 0xfffffffe180c7824 */ /* 0x000fe200078e0219 */
[C---:B------:R-:W-:Y:S01]  /*2ea0*/  IADD3 R34, -R11.reuse, UR6, R26 ;  /* 0x000000060b227c10 */ /* 0x040fe2000fffe11a */
[----:B------:R-:W-:Y:S01]  /*2eb0*/  IMAD.WIDE R24, R10, 0x80, RZ ;  /* 0x000000800a187825 */ /* 0x000fe200078e02ff */
[----:B------:R-:W-:-:S03]  /*2ec0*/  ISETP.GE.OR P1, PT, R11, UR6, P1 ;  /* 0x000000060b007c0c */ /* 0x000fc60008f26670 */
[----:B------:R-:W-:Y:S01]  /*2ed0*/  IMAD.IADD R27, R12, 0x1, -R27 ;  /* 0x000000010c1b7824 */ /* 0x000fe200078e0a1b */
[----:B------:R-:W-:Y:S01]  /*2ee0*/  LOP3.LUT R33, R24, R7, R13, 0xfe, !PT ;  /* 0x0000000718217212 */ /* 0x000fe200078efe0d */
[----:B------:R-:W-:-:S08]  /*2ef0*/  IMAD.MOV.U32 R26, RZ, RZ, -0x1 ;  /* 0xffffffffff1a7424 */ /* 0x000fd000078e00ff */
[----:B------:R-:W-:Y:S05]  /*2f00*/  @P1 BRA `(.L_x_35) ;  /* 0x0000004400c01947 */ /* 0x000fea0003800000 */
[----:B------:R-:W0:Y:S01]  /*2f10*/  LDC.64 R30, c[0x0][0x5c8] ;  /* 0x00017200ff1e7b82 */ /* 0x000e220000000a00 */
[----:B------:R-:W-:Y:S01]  /*2f20*/  SHF.R.S32.HI R32, RZ, 0x1f, R6 ;  /* 0x0000001fff207819 */ /* 0x000fe20000011406 */
[----:B------:R-:W-:Y:S01]  /*2f30*/  ULDC.64 UR6, c[0x0][0x5d0] ;  /* 0x0001740000067ab9 */ /* 0x000fe20000000a00 */
[--C-:B------:R-:W-:Y:S01]  /*2f40*/  SHF.R.S32.HI R29, RZ, 0x1f, R28.reuse ;  /* 0x0000001fff1d7819 */ /* 0x100fe2000001141c */
[----:B------:R-:W-:Y:S02]  /*2f50*/  BSSY B0, `(.L_x_35) ;  /* 0x000046b000007945 */ /* 0x000fe40003800000 */
[----:B------:R-:W-:Y:S02]  /*2f60*/  IMAD R7, R32, UR6, RZ ;  /* 0x0000000620077c24 */ /* 0x000fe4000f8e02ff */
[----:B------:R-:W-:-:S04]  /*2f70*/  IMAD.WIDE.U32 R10, R6, UR6, R28 ;  /* 0x00000006060a7c25 */ /* 0x000fc8000f8e001c */
[----:B------:R-:W-:Y:S01]  /*2f80*/  IMAD R7, R6, UR7, R7 ;  /* 0x0000000706077c24 */ /* 0x000fe2000f8e0207 */
[----:B------:R-:W-:-:S03]  /*2f90*/  ULDC.64 UR6, c[0x0][0x5c0] ;  /* 0x0001700000067ab9 */ /* 0x000fc60000000a00 */
[----:B------:R-:W-:Y:S02]  /*2fa0*/  IMAD.IADD R11, R11, 0x1, R7 ;  /* 0x000000010b0b7824 */ /* 0x000fe400078e0207 */
[----:B0-----:R-:W-:-:S04]  /*2fb0*/  IMAD R12, R25, R30, RZ ;  /* 0x0000001e190c7224 */ /* 0x001fc800078e02ff */
[C---:B------:R-:W-:Y:S02]  /*2fc0*/  IMAD R7, R33.reuse, R31, R12 ;  /* 0x0000001f21077224 */ /* 0x040fe400078e020c */
[----:B------:R-:W-:-:S04]  /*2fd0*/  IMAD.WIDE.U32 R12, R33, R30, R10 ;  /* 0x0000001e210c7225 */ /* 0x000fc800078e000a */
[----:B------:R-:W-:Y:S01]  /*2fe0*/  IMAD.IADD R11, R13, 0x1, R7 ;  /* 0x000000010d0b7824 */ /* 0x000fe200078e0207 */
[----:B------:R-:W-:Y:S02]  /*2ff0*/  LEA R10, P1, R30, R12, 0x3 ;  /* 0x0000000c1e0a7211 */ /* 0x000fe400078218ff */
[----:B------:R-:W-:Y:S02]  /*3000*/  IADD3 R12, P2, R12, UR6, RZ ;  /* 0x000000060c0c7c10 */ /* 0x000fe4000ff5e0ff */
[----:B------:R-:W-:Y:S02]  /*3010*/  LEA.HI.X R7, R30, R11, R31, 0x3, P1 ;  /* 0x0000000b1e077211 */ /* 0x000fe400008f1c1f */
[----:B---3-5:R-:W-:Y:S02]  /*3020*/  FSETP.NEU.AND P1, PT, R9, RZ, PT ;  /* 0x000000ff0900720b */ /* 0x028fe40003f2d000 */
[----:B------:R-:W-:Y:S02]  /*3030*/  IADD3 R10, P4, R10, UR6, RZ ;  /* 0x000000060a0a7c10 */ /* 0x000fe4000ff9e0ff */
[----:B------:R-:W-:-:S02]  /*3040*/  IADD3.X R13, R11, UR7, RZ, P2, !PT ;  /* 0x000000070b0d7c10 */ /* 0x000fc400097fe4ff */
[----:B------:R-:W-:-:S07]  /*3050*/  IADD3.X R11, R7, UR7, RZ, P4, !PT ;  /* 0x00000007070b7c10 */ /* 0x000fce000a7fe4ff */
[----:B------:R-:W-:Y:S05]  /*3060*/  @!P1 BRA `(.L_x_36) ;  /* 0x00000034005c9947 */ /* 0x000fea0003800000 */
[----:B------:R-:W-:Y:S01]  /*3070*/  ULDC.64 UR6, c[0x0][0x5b8] ;  /* 0x00016e0000067ab9 */ /* 0x000fe20000000a00 */
[----:B------:R-:W-:Y:S01]  /*3080*/  ISETP.GE.AND P1, PT, R34, 0x1, PT ;  /* 0x000000012200780c */ /* 0x000fe20003f26270 */
[----:B------:R-:W-:Y:S01]  /*3090*/  IMAD R7, R32, UR6, RZ ;  /* 0x0000000620077c24 */ /* 0x000fe2000f8e02ff */
[----:B------:R-:W-:Y:S01]  /*30a0*/  ULDC.64 UR10, c[0x0][0x5a8] ;  /* 0x00016a00000a7ab9 */ /* 0x000fe20000000a00 */
[C---:B------:R-:W-:Y:S01]  /*30b0*/  IMAD.WIDE.U32 R28, R6.reuse, UR6, R28 ;  /* 0x00000006061c7c25 */ /* 0x040fe2000f8e001c */
[----:B------:R-:W-:Y:S01]  /*30c0*/  ISETP.LT.OR P5, PT, R27, 0x1, !P1 ;  /* 0x000000011b00780c */ /* 0x000fe20004fa1670 */
[----:B------:R-:W-:Y:S02]  /*30d0*/  BSSY B1, `(.L_x_37) ;  /* 0x000000c000017945 */ /* 0x000fe40003800000 */
[----:B------:R-:W-:Y:S01]  /*30e0*/  IMAD R7, R6, UR7, R7 ;  /* 0x0000000706077c24 */ /* 0x000fe2000f8e0207 */
[----:B------:R-:W-:Y:S02]  /*30f0*/  ULDC.64 UR6, c[0x0][0x5b0] ;  /* 0x00016c0000067ab9 */ /* 0x000fe40000000a00 */
[----:B------:R-:W-:-:S02]  /*3100*/  IMAD R30, R25, UR6, RZ ;  /* 0x00000006191e7c24 */ /* 0x000fc4000f8e02ff */
[----:B------:R-:W-:Y:S02]  /*3110*/  IMAD.IADD R29, R29, 0x1, R7 ;  /* 0x000000011d1d7824 */ /* 0x000fe400078e0207 */
[C-C-:B------:R-:W-:Y:S01]  /*3120*/  IMAD R31, R33.reuse, UR7, R30.reuse ;  /* 0x00000007211f7c24 */ /* 0x140fe2000f8e021e */
[----:B------:R-:W-:Y:S01]  /*3130*/  PRMT R30, RZ, 0x7610, R30 ;  /* 0x00007610ff1e7816 */ /* 0x000fe2000000001e */
[----:B------:R-:W-:-:S03]  /*3140*/  IMAD.WIDE.U32 R6, R33, UR6, R28 ;  /* 0x0000000621067c25 */ /* 0x000fc6000f8e001c */
[----:B------:R-:W-:-:S04]  /*3150*/  IADD3 R6, P2, R6, UR10, RZ ;  /* 0x0000000a06067c10 */ /* 0x000fc8000ff5e0ff */
[----:B------:R-:W-:Y:S01]  /*3160*/  IADD3.X R7, R7, UR11, R31, P2, !PT ;  /* 0x0000000b07077c10 */ /* 0x000fe200097fe41f */
[----:B------:R-:W-:Y:S08]  /*3170*/  @P5 BRA `(.L_x_38) ;  /* 0x0000000000045947 */ /* 0x000ff00003800000 */
[----:B------:R0:W5:Y:S02]  /*3180*/  LDG.E.U8 R30, desc[UR18][R6.64] ;  /* 0x00000012061e7981 */ /* 0x000164000c1e1100 */
.L_x_38:
[----:B------:R-:W-:Y:S05]  /*3190*/  BSYNC B1 ;  /* 0x0000000000017941 */ /* 0x000fea0003800000 */
.L_x_37:
[----:B-----5:R-:W-:Y:S01]  /*31a0*/  LOP3.LUT R30, R30, 0xff, RZ, 0xc0, !PT ;  /* 0x000000ff1e1e7812 */ /* 0x020fe200078ec0ff */
[----:B------:R-:W-:Y:S01]  /*31b0*/  BSSY B1, `(.L_x_39) ;  /* 0x000000b000017945 */ /* 0x000fe20003800000 */
[----:B------:R-:W-:Y:S02]  /*31c0*/  ISETP.LT.OR P4, PT, R27, 0x2, !P1 ;  /* 0x000000021b00780c */ /* 0x000fe40004f81670 */
[----:B------:R-:W-:-:S05]  /*31d0*/  F2FP.F16.E4M3.UNPACK_B R30, R30 ;  /* 0x0000001eff1e723e */ /* 0x000fca00020006ff */
[----:B------:R-:W-:-:S05]  /*31e0*/  HADD2.F32 R30, -RZ, R30.H0_H0 ;  /* 0x2000001eff1e7230 */ /* 0x000fca0000004100 */
[----:B------:R-:W-:-:S04]  /*31f0*/  FMUL R30, R30, R9 ;  /* 0x000000091e1e7220 */ /* 0x000fc80000400000 */
[----:B--2---:R-:W-:-:S05]  /*3200*/  FFMA R30, R141, R8, R30 ;  /* 0x000000088d1e7223 */ /* 0x004fca000000001e */
[----:B------:R-:W-:Y:S02]  /*3210*/  F2FP.SATFINITE.E4M3.F32.PACK_AB_MERGE_C R31, RZ, R30, RZ ;  /* 0x0000001eff1f723e */ /* 0x000fe400048070ff */
[----:B------:R-:W-:-:S03]  /*3220*/  PRMT R30, RZ, 0x7610, R30 ;  /* 0x00007610ff1e7816 */ /* 0x000fc6000000001e */
[----:B------:R1:W-:Y:S01]  /*3230*/  @!P5 STG.E.U8 desc[UR18][R12.64], R31 ;  /* 0x0000001f0c00d986 */ /* 0x0003e2000c101112 */
[----:B------:R-:W-:Y:S05]  /*3240*/  @P4 BRA `(.L_x_40) ;  /* 0x0000000000044947 */ /* 0x000fea0003800000 */
[----:B------:R2:W5:Y:S02]  /*3250*/  LDG.E.U8 R30, desc[UR18][R6.64+0x1] ;  /* 0x00000112061e7981 */ /* 0x000564000c1e1100 */
.L_x_40:
[----:B------:R-:W-:Y:S05]  /*3260*/  BSYNC B1 ;  /* 0x0000000000017941 */ /* 0x000fea0003800000 */
.L_x_39:
[----:B-----5:R-:W-:Y:S01]  /*3270*/  LOP3.LUT R30, R30, 0xff, RZ, 0xc0, !PT ;  /* 0x000000ff1e1e7812 */ /* 0x020fe200078ec0ff */
[----:B------:R-:W-:Y:S01]  /*3280*/  BSSY B1, `(.L_x_41) ;  /* 0x0000013000017945 */ /* 0x000fe20003800000 */
[----:B-1----:R-:W-:Y:S02]  /*3290*/  IADD3 R31, P2, R33, 0x8, RZ ;  /* 0x00000008211f7810 */ /* 0x002fe40007f5e0ff */
[----:B------:R-:W-:-:S03]  /*32a0*/  F2FP.F16.E4M3.UNPACK_B R30, R30 ;  /* 0x0000001eff1e723e */ /* 0x000fc600020006ff */
[----:B------:R-:W-:Y:S01]  /*32b0*/  IMAD.X R24, RZ, RZ, R25, P2 ;  /* 0x000000ffff187224 */ /* 0x000fe200010e0619 */
[----:B------:R-:W-:Y:S01]  /*32c0*/  ISETP.GE.AND P2, PT, R34, 0x9, PT ;  /* 0x000000092200780c */ /* 0x000fe20003f46270 */
[----:B------:R-:W-:Y:S02]  /*32d0*/  HADD2.F32 R30, -RZ, R30.H0_H0 ;  /* 0x2000001eff1e7230 */ /* 0x000fe40000004100 */
[----:B------:R-:W-:Y:S01]  /*32e0*/  IMAD R24, R24, UR6, RZ ;  /* 0x0000000618187c24 */ /* 0x000fe2000f8e02ff */
[----:B------:R-:W-:Y:S01]  /*32f0*/  ISETP.LT.OR P5, PT, R27, 0x1, !P2 ;  /* 0x000000011b00780c */ /* 0x000fe200057a1670 */
[----:B------:R-:W-:-:S04]  /*3300*/  IMAD.WIDE.U32 R28, R31, UR6, R28 ;  /* 0x000000061f1c7c25 */ /* 0x000fc8000f8e001c */
[----:B------:R-:W-:Y:S01]  /*3310*/  FMUL R25, R30, R9 ;  /* 0x000000091e197220 */ /* 0x000fe20000400000 */
[----:B------:R-:W-:-:S03]  /*3320*/  IMAD R31, R31, UR7, R24 ;  /* 0x000000071f1f7c24 */ /* 0x000fc6000f8e0218 */
[----:B------:R-:W-:Y:S01]  /*3330*/  FFMA R25, R140, R8, R25 ;  /* 0x000000088c197223 */ /* 0x000fe20000000019 */
[----:B------:R-:W-:Y:S02]  /*3340*/  IADD3 R24, P6, R28, UR10, RZ ;  /* 0x0000000a1c187c10 */ /* 0x000fe4000ffde0ff */
[----:B------:R-:W-:Y:S02]  /*3350*/  PRMT R28, RZ, 0x7610, R28 ;  /* 0x00007610ff1c7816 */ /* 0x000fe4000000001c */
[----:B------:R-:W-:Y:S02]  /*3360*/  F2FP.SATFINITE.E4M3.F32.PACK_AB_MERGE_C R33, RZ, R25, RZ ;  /* 0x00000019ff21723e */ /* 0x000fe400048070ff */
[----:B------:R-:W-:-:S03]  /*3370*/  IADD3.X R25, R29, UR11, R31, P6, !PT ;  /* 0x0000000b1d197c10 */ /* 0x000fc6000b7fe41f */
[----:B------:R1:W-:Y:S01]  /*3380*/  @!P4 STG.E.U8 desc[UR18][R12.64+0x1], R33 ;  /* 0x000001210c00c986 */ /* 0x0003e2000c101112 */
[----:B------:R-:W-:Y:S05]  /*3390*/  @P5 BRA `(.L_x_42) ;  /* 0x0000000000045947 */ /* 0x000fea0003800000 */
[----:B------:R3:W5:Y:S02]  /*33a0*/  LDG.E.U8 R28, desc[UR18][R24.64] ;  /* 0x00000012181c7981 */ /* 0x000764000c1e1100 */
.L_x_42:
[----:B------:R-:W-:Y:S05]  /*33b0*/  BSYNC B1 ;  /* 0x0000000000017941 */ /* 0x000fea0003800000 */
.L_x_41:
[----:B-----5:R-:W-:Y:S01]  /*33c0*/  LOP3.LUT R28, R28, 0xff, RZ, 0xc0, !PT ;  /* 0x000000ff1c1c7812 */ /* 0x020fe200078ec0ff */
[----:B------:R-:W-:Y:S01]  /*33d0*/  BSSY B1, `(.L_x_43) ;  /* 0x000000b000017945 */ /* 0x000fe20003800000 */
[----:B------:R-:W-:Y:S02]  /*33e0*/  ISETP.LT.OR P4, PT, R27, 0x2, !P2 ;  /* 0x000000021b00780c */ /* 0x000fe40005781670 */
[----:B------:R-:W-:-:S05]  /*33f0*/  F2FP.F16.E4M3.UNPACK_B R28, R28 ;  /* 0x0000001cff1c723e */ /* 0x000fca00020006ff */
[----:B------:R-:W-:-:S05]  /*3400*/  HADD2.F32 R28, -RZ, R28.H0_H0 ;  /* 0x2000001cff1c7230 */ /* 0x000fca0000004100 */
[----:B------:R-:W-:-:S04]  /*3410*/  FMUL R28, R28, R9 ;  /* 0x000000091c1c7220 */ /* 0x000fc80000400000 */
[----:B------:R-:W-:-:S05]  /*3420*/  FFMA R28, R139, R8, R28 ;  /* 0x000000088b1c7223 */ /* 0x000fca000000001c */
[----:B------:R-:W-:Y:S02]  /*3430*/  F2FP.SATFINITE.E4M3.F32.PACK_AB_MERGE_C R29, RZ, R28, RZ ;  /* 0x0000001cff1d723e */ /* 0x000fe400048070ff */
[----:B------:R-:W-:-:S03]  /*3440*/  PRMT R28, RZ, 0x7610, R28 ;  /* 0x00007610ff1c7816 */ /* 0x000fc6000000001c */
[----:B------:R4:W-:Y:S01]  /*3450*/  @!P5 STG.E.U8 desc[UR18][R10.64], R29 ;  /* 0x0000001d0a00d986 */ /* 0x0009e2000c101112 */
[----:B------:R-:W-:Y:S05]  /*3460*/  @P4 BRA `(.L_x_44) ;  /* 0x0000000000044947 */ /* 0x000fea0003800000 */
[----:B------:R0:W5:Y:S02]  /*3470*/  LDG.E.U8 R28, desc[UR18][R24.64+0x1] ;  /* 0x00000112181c7981 */ /* 0x000164000c1e1100 */
.L_x_44:
[----:B------:R-:W-:Y:S05]  /*3480*/  BSYNC B1 ;  /* 0x0000000000017941 */ /* 0x000fea0003800000 */
.L_x_43:
[----:B-----5:R-:W-:Y:S01]  /*3490*/  LOP3.LUT R28, R28, 0xff, RZ, 0xc0, !PT ;  /* 0x000000ff1c1c7812 */ /* 0x020fe200078ec0ff */
[----:B------:R-:W-:Y:S01]  /*34a0*/  BSSY B1, `(.L_x_45) ;  /* 0x000000b000017945 */ /* 0x000fe20003800000 */
[----:B------:R-:W-:Y:S02]  /*34b0*/  ISETP.LT.OR P5, PT, R27, 0x9, !P1 ;  /* 0x000000091b00780c */ /* 0x000fe40004fa1670 */
[----:B------:R-:W-:-:S05]  /*34c0*/  F2FP.F16.E4M3.UNPACK_B R28, R28 ;  /* 0x0000001cff1c723e */ /* 0x000fca00020006ff */
[----:B------:R-:W-:-:S05]  /*34d0*/  HADD2.F32 R28, -RZ, R28.H0_H0 ;  /* 0x2000001cff1c7230 */ /* 0x000fca0000004100 */
[----:B----4-:R-:W-:Y:S01]  /*34e0*/  FMUL R29, R28, R9 ;  /* 0x000000091c1d7220 */ /* 0x010fe20000400000 */
[----:B------:R-:W-:-:S03]  /*34f0*/  PRMT R28, RZ, 0x7610, R28 ;  /* 0x00007610ff1c7816 */ /* 0x000fc6000000001c */
[----:B------:R-:W-:-:S05]  /*3500*/  FFMA R29, R138, R8, R29 ;  /* 0x000000088a1d7223 */ /* 0x000fca000000001d */
[----:B------:R-:W-:-:S05]  /*3510*/  F2FP.SATFINITE.E4M3.F32.PACK_AB_MERGE_C R29, RZ, R29, RZ ;  /* 0x0000001dff1d723e */ /* 0x000fca00048070ff */
[----:B------:R4:W-:Y:S01]  /*3520*/  @!P4 STG.E.U8 desc[UR18][R10.64+0x1], R29 ;  /* 0x0000011d0a00c986 */ /* 0x0009e2000c101112 */
[----:B------:R-:W-:Y:S05]  /*3530*/  @P5 BRA `(.L_x_46) ;  /* 0x0000000000045947 */ /* 0x000fea0003800000 */
[----:B------:R0:W5:Y:S02]  /*3540*/  LDG.E.U8 R28, desc[UR18][R6.64+0x8] ;  /* 0x00000812061c7981 */ /* 0x000164000c1e1100 */
.L_x_46:
[----:B------:R-:W-:Y:S05]  /*3550*/  BSYNC B1 ;  /* 0x0000000000017941 */ /* 0x000fea0003800000 */
.L_x_45:
[----:B-----5:R-:W-:Y:S01]  /*3560*/  LOP3.LUT R28, R28, 0xff, RZ, 0xc0, !PT ;  /* 0x000000ff1c1c7812 */ /* 0x020fe200078ec0ff */
[----:B------:R-:W-:Y:S01]  /*3570*/  BSSY B1, `(.L_x_47) ;  /* 0x000000b000017945 */ /* 0x000fe20003800000 */
[----:B------:R-:W-:Y:S02]  /*3580*/  ISETP.LT.OR P4, PT, R27, 0xa, !P1 ;  /* 0x0000000a1b00780c */ /* 0x000fe40004f81670 */
[----:B------:R-:W-:-:S05]  /*3590*/  F2FP.F16.E4M3.UNPACK_B R28, R28 ;  /* 0x0000001cff1c723e */ /* 0x000fca00020006ff */
[----:B------:R-:W-:-:S05]  /*35a0*/  HADD2.F32 R28, -RZ, R28.H0_H0 ;  /* 0x2000001cff1c7230 */ /* 0x000fca0000004100 */
[----:B------:R-:W-:-:S04]  /*35b0*/  FMUL R28, R28, R9 ;  /* 0x000000091c1c7220 */ /* 0x000fc80000400000 */
[----:B------:R-:W-:-:S05]  /*35c0*/  FFMA R28, R137, R8, R28 ;  /* 0x00000008891c7223 */ /* 0x000fca000000001c */
[----:B----4-:R-:W-:Y:S02]  /*35d0*/  F2FP.SATFINITE.E4M3.F32.PACK_AB_MERGE_C R29, RZ, R28, RZ ;  /* 0x0000001cff1d723e */ /* 0x010fe400048070ff */
[----:B------:R-:W-:-:S03]  /*35e0*/  PRMT R28, RZ, 0x7610, R28 ;  /* 0x00007610ff1c7816 */ /* 0x000fc6000000001c */
[----:B------:R4:W-:Y:S01]  /*35f0*/  @!P5 STG.E.U8 desc[UR18][R12.64+0x8], R29 ;  /* 0x0000081d0c00d986 */ /* 0x0009e2000c101112 */
[----:B------:R-:W-:Y:S05]  /*3600*/  @P4 BRA `(.L_x_48) ;  /* 0x0000000000044947 */ /* 0x000fea0003800000 */
[----:B------:R0:W5:Y:S02]  /*3610*/  LDG.E.U8 R28, desc[UR18][R6.64+0x9] ;  /* 0x00000912061c7981 */ /* 0x000164000c1e1100 */
.L_x_48:
[----:B------:R-:W-:Y:S05]  /*3620*/  BSYNC B1 ;  /* 0x0000000000017941 */ /* 0x000fea0003800000 */
.L_x_47:
        /* <DEDUP_REMOVED lines=12> */
.L_x_50:
[----:B------:R-:W-:Y:S05]  /*36f0*/  BSYNC B1 ;  /* 0x0000000000017941 */ /* 0x000fea0003800000 */
.L_x_49:
        /* <DEDUP_REMOVED lines=12> */
.L_x_52:
[----:B------:R-:W-:Y:S05]  /*37c0*/  BSYNC B1 ;  /* 0x0000000000017941 */ /* 0x000fea0003800000 */
.L_x_51:
        /* <DEDUP_REMOVED lines=12> */
.L_x_54:
[----:B------:R-:W-:Y:S05]  /*3890*/  BSYNC B1 ;  /* 0x0000000000017941 */ /* 0x000fea0003800000 */
.L_x_53:
        /* <DEDUP_REMOVED lines=12> */
.L_x_56:
[----:B------:R-:W-:Y:S05]  /*3960*/  BSYNC B1 ;  /* 0x0000000000017941 */ /* 0x000fea0003800000 */
.L_x_55:
        /* <DEDUP_REMOVED lines=12> */
.L_x_58:
[----:B------:R-:W-:Y:S05]  /*3a30*/  BSYNC B1 ;  /* 0x0000000000017941 */ /* 0x000fea0003800000 */
.L_x_57:
        /* <DEDUP_REMOVED lines=12> */
.L_x_60:
[----:B------:R-:W-:Y:S05]  /*3b00*/  BSYNC B1 ;  /* 0x0000000000017941 */ /* 0x000fea0003800000 */
.L_x_59:
        /* <DEDUP_REMOVED lines=12> */
.L_x_62:
[----:B------:R-:W-:Y:S05]  /*3bd0*/  BSYNC B1 ;  /* 0x0000000000017941 */ /* 0x000fea0003800000 */
.L_x_61:
        /* <DEDUP_REMOVED lines=12> */
.L_x_64:
[----:B------:R-:W-:Y:S05]  /*3ca0*/  BSYNC B1 ;  /* 0x0000000000017941 */ /* 0x000fea0003800000 */
.L_x_63:
        /* <DEDUP_REMOVED lines=12> */
.L_x_66:
[----:B------:R-:W-:Y:S05]  /*3d70*/  BSYNC B1 ;  /* 0x0000000000017941 */ /* 0x000fea0003800000 */
.L_x_65:
        /* <DEDUP_REMOVED lines=12> */
.L_x_68:
[----:B------:R-:W-:Y:S05]  /*3e40*/  BSYNC B1 ;  /* 0x0000000000017941 */ /* 0x000fea0003800000 */
.L_x_67:
        /* <DEDUP_REMOVED lines=12> */
.L_x_70:
[----:B------:R-:W-:Y:S05]  /*3f10*/  BSYNC B1 ;  /* 0x0000000000017941 */ /* 0x000fea0003800000 */
.L_x_69:
        /* <DEDUP_REMOVED lines=12> */
.L_x_72:
[----:B------:R-:W-:Y:S05]  /*3fe0*/  BSYNC B1 ;  /* 0x0000000000017941 */ /* 0x000fea0003800000 */
.L_x_71:
        /* <DEDUP_REMOVED lines=12> */
.L_x_74:
[----:B------:R-:W-:Y:S05]  /*40b0*/  BSYNC B1 ;  /* 0x0000000000017941 */ /* 0x000fea0003800000 */
.L_x_73:
        /* <DEDUP_REMOVED lines=12> */
.L_x_76:
[----:B------:R-:W-:Y:S05]  /*4180*/  BSYNC B1 ;  /* 0x0000000000017941 */ /* 0x000fea0003800000 */
.L_x_75:
        /* <DEDUP_REMOVED lines=12> */
.L_x_78:
[----:B------:R-:W-:Y:S05]  /*4250*/  BSYNC B1 ;  /* 0x0000000000017941 */ /* 0x000fea0003800000 */
.L_x_77:
        /* <DEDUP_REMOVED lines=12> */
.L_x_80:
[----:B------:R-:W-:Y:S05]  /*4320*/  BSYNC B1 ;  /* 0x0000000000017941 */ /* 0x000fea0003800000 */
.L_x_79:
        /* <DEDUP_REMOVED lines=12> */
.L_x_82:
[----:B------:R-:W-:Y:S05]  /*43f0*/  BSYNC B1 ;  /* 0x0000000000017941 */ /* 0x000fea0003800000 */
.L_x_81:
        /* <DEDUP_REMOVED lines=12> */
.L_x_84:
[----:B------:R-:W-:Y:S05]  /*44c0*/  BSYNC B1 ;  /* 0x0000000000017941 */ /* 0x000fea0003800000 */
.L_x_83:
        /* <DEDUP_REMOVED lines=12> */
.L_x_86:
[----:B------:R-:W-:Y:S05]  /*4590*/  BSYNC B1 ;  /* 0x0000000000017941 */ /* 0x000fea0003800000 */
.L_x_85:
        /* <DEDUP_REMOVED lines=12> */
.L_x_88:
[----:B------:R-:W-:Y:S05]  /*4660*/  BSYNC B1 ;  /* 0x0000000000017941 */ /* 0x000fea0003800000 */
.L_x_87:
        /* <DEDUP_REMOVED lines=12> */
.L_x_90:
[----:B------:R-:W-:Y:S05]  /*4730*/  BSYNC B1 ;  /* 0x0000000000017941 */ /* 0x000fea0003800000 */
.L_x_89:
        /* <DEDUP_REMOVED lines=12> */
.L_x_92:
[----:B------:R-:W-:Y:S05]  /*4800*/  BSYNC B1 ;  /* 0x0000000000017941 */ /* 0x000fea0003800000 */
.L_x_91:
        /* <DEDUP_REMOVED lines=12> */
.L_x_94:
[----:B------:R-:W-:Y:S05]  /*48d0*/  BSYNC B1 ;  /* 0x0000000000017941 */ /* 0x000fea0003800000 */
.L_x_93:
        /* <DEDUP_REMOVED lines=12> */
.L_x_96:
[----:B------:R-:W-:Y:S05]  /*49a0*/  BSYNC B1 ;  /* 0x0000000000017941 */ /* 0x000fea0003800000 */
.L_x_95:
        /* <DEDUP_REMOVED lines=12> */
.L_x_98:
[----:B------:R-:W-:Y:S05]  /*4a70*/  BSYNC B1 ;  /* 0x0000000000017941 */ /* 0x000fea0003800000 */
.L_x_97:
        /* <DEDUP_REMOVED lines=12> */
.L_x_100:
[----:B------:R-:W-:Y:S05]  /*4b40*/  BSYNC B1 ;  /* 0x0000000000017941 */ /* 0x000fea0003800000 */
.L_x_99:
        /* <DEDUP_REMOVED lines=12> */
.L_x_102:
[----:B------:R-:W-:Y:S05]  /*4c10*/  BSYNC B1 ;  /* 0x0000000000017941 */ /* 0x000fea0003800000 */
.L_x_101:
        /* <DEDUP_REMOVED lines=12> */
.L_x_104:
[----:B------:R-:W-:Y:S05]  /*4ce0*/  BSYNC B1 ;  /* 0x0000000000017941 */ /* 0x000fea0003800000 */
.L_x_103:
        /* <DEDUP_REMOVED lines=12> */
.L_x_106:
[----:B------:R-:W-:Y:S05]  /*4db0*/  BSYNC B1 ;  /* 0x0000000000017941 */ /* 0x000fea0003800000 */
.L_x_105:
        /* <DEDUP_REMOVED lines=12> */
.L_x_108:
[----:B------:R-:W-:Y:S05]  /*4e80*/  BSYNC B1 ;  /* 0x0000000000017941 */ /* 0x000fea0003800000 */
.L_x_107:
        /* <DEDUP_REMOVED lines=12> */
.L_x_110:
[----:B------:R-:W-:Y:S05]  /*4f50*/  BSYNC B1 ;  /* 0x0000000000017941 */ /* 0x000fea0003800000 */
.L_x_109:
        /* <DEDUP_REMOVED lines=12> */
.L_x_112:
[----:B------:R-:W-:Y:S05]  /*5020*/  BSYNC B1 ;  /* 0x0000000000017941 */ /* 0x000fea0003800000 */
.L_x_111:
        /* <DEDUP_REMOVED lines=12> */
.L_x_114:
[----:B------:R-:W-:Y:S05]  /*50f0*/  BSYNC B1 ;  /* 0x0000000000017941 */ /* 0x000fea0003800000 */
.L_x_113:
        /* <DEDUP_REMOVED lines=12> */
.L_x_116:
[----:B------:R-:W-:Y:S05]  /*51c0*/  BSYNC B1 ;  /* 0x0000000000017941 */ /* 0x000fea0003800000 */
.L_x_115:
        /* <DEDUP_REMOVED lines=12> */
.L_x_118:
[----:B------:R-:W-:Y:S05]  /*5290*/  BSYNC B1 ;  /* 0x0000000000017941 */ /* 0x000fea0003800000 */
.L_x_117:
        /* <DEDUP_REMOVED lines=12> */
.L_x_120:
[----:B------:R-:W-:Y:S05]  /*5360*/  BSYNC B1 ;  /* 0x0000000000017941 */ /* 0x000fea0003800000 */
.L_x_119:
        /* <DEDUP_REMOVED lines=12> */
.L_x_122:
[----:B------:R-:W-:Y:S05]  /*5430*/  BSYNC B1 ;  /* 0x0000000000017941 */ /* 0x000fea0003800000 */
.L_x_121:
        /* <DEDUP_REMOVED lines=12> */
.L_x_124:
[----:B------:R-:W-:Y:S05]  /*5500*/  BSYNC B1 ;  /* 0x0000000000017941 */ /* 0x000fea0003800000 */
.L_x_123:
        /* <DEDUP_REMOVED lines=12> */
.L_x_126:
[----:B------:R-:W-:Y:S05]  /*55d0*/  BSYNC B1 ;  /* 0x0000000000017941 */ /* 0x000fea0003800000 */
.L_x_125:
        /* <DEDUP_REMOVED lines=12> */
.L_x_128:
[----:B------:R-:W-:Y:S05]  /*56a0*/  BSYNC B1 ;  /* 0x0000000000017941 */ /* 0x000fea0003800000 */
.L_x_127:
        /* <DEDUP_REMOVED lines=12> */
.L_x_130:
[----:B------:R-:W-:Y:S05]  /*5770*/  BSYNC B1 ;  /* 0x0000000000017941 */ /* 0x000fea0003800000 */
.L_x_129:
        /* <DEDUP_REMOVED lines=12> */
.L_x_132:
[----:B------:R-:W-:Y:S05]  /*5840*/  BSYNC B1 ;  /* 0x0000000000017941 */ /* 0x000fea0003800000 */
.L_x_131:
        /* <DEDUP_REMOVED lines=12> */
.L_x_134:
[----:B------:R-:W-:Y:S05]  /*5910*/  BSYNC B1 ;  /* 0x0000000000017941 */ /* 0x000fea0003800000 */
.L_x_133:
        /* <DEDUP_REMOVED lines=12> */
.L_x_136:
[----:B------:R-:W-:Y:S05]  /*59e0*/  BSYNC B1 ;  /* 0x0000000000017941 */ /* 0x000fea0003800000 */
.L_x_135:
        /* <DEDUP_REMOVED lines=12> */
.L_x_138:
[----:B------:R-:W-:Y:S05]  /*5ab0*/  BSYNC B1 ;  /* 0x0000000000017941 */ /* 0x000fea0003800000 */
.L_x_137:
        /* <DEDUP_REMOVED lines=12> */
.L_x_140:
[----:B------:R-:W-:Y:S05]  /*5b80*/  BSYNC B1 ;  /* 0x0000000000017941 */ /* 0x000fea0003800000 */
.L_x_139:
        /* <DEDUP_REMOVED lines=12> */
.L_x_142:
[----:B------:R-:W-:Y:S05]  /*5c50*/  BSYNC B1 ;  /* 0x0000000000017941 */ /* 0x000fea0003800000 */
.L_x_141:
        /* <DEDUP_REMOVED lines=12> */
.L_x_144:
[----:B------:R-:W-:Y:S05]  /*5d20*/  BSYNC B1 ;  /* 0x0000000000017941 */ /* 0x000fea0003800000 */
.L_x_143:
        /* <DEDUP_REMOVED lines=12> */
.L_x_146:
[----:B------:R-:W-:Y:S05]  /*5df0*/  BSYNC B1 ;  /* 0x0000000000017941 */ /* 0x000fea0003800000 */
.L_x_145:
[----:B-----5:R-:W-:Y:S01]  /*5e00*/  LOP3.LUT R28, R28, 0xff, RZ, 0xc0, !PT ;  /* 0x000000ff1c1c7812 */ /* 0x020fe200078ec0ff */
[----:B------:R-:W-:Y:S01]  /*5e10*/  BSSY B1, `(.L_x_147) ;  /* 0x000000b000017945 */ /* 0x000fe20003800000 */
[----:B------:R-:W-:Y:S02]  /*5e20*/  ISETP.LT.OR P4, PT, R27, 0x6a, !P2 ;  /* 0x0000006a1b00780c */ /* 0x000fe40005781670 */
[----:B------:R-:W-:-:S05]  /*5e30*/  F2FP.F16.E4M3.UNPACK_B R28, R28 ;  /* 0x0000001cff1c723e */ /* 0x000fca00020006ff */
[----:B------:R-:W-:-:S05]  /*5e40*/  HADD2.F32 R28, -RZ, R28.H0_H0 ;  /* 0x2000001cff1c7230 */ /* 0x000fca0000004100 */
[----:B------:R-:W-:-:S04]  /*5e50*/  FMUL R28, R28, R9 ;  /* 0x000000091c1c7220 */ /* 0x000fc80000400000 */
[----:B------:R-:W-:Y:S01]  /*5e60*/  FFMA R28, R23, R8, R28 ;  /* 0x00000008171c7223 */ /* 0x000fe2000000001c */
[----:B------:R-:W-:-:S04]  /*5e70*/  PRMT R23, RZ, 0x7610, R23 ;  /* 0x00007610ff177816 */ /* 0x000fc80000000017 */
[----:B----4-:R-:W-:-:S05]  /*5e80*/  F2FP.SATFINITE.E4M3.F32.PACK_AB_MERGE_C R29, RZ, R28, RZ ;  /* 0x0000001cff1d723e */ /* 0x010fca00048070ff */
[----:B------:R4:W-:Y:S01]  /*5e90*/  @!P5 STG.E.U8 desc[UR18][R10.64+0x68], R29 ;  /* 0x0000681d0a00d986 */ /* 0x0009e2000c101112 */
[----:B------:R-:W-:Y:S05]  /*5ea0*/  @P4 BRA `(.L_x_148) ;  /* 0x0000000000044947 */ /* 0x000fea0003800000 */
[----:B------:R0:W5:Y:S02]  /*5eb0*/  LDG.E.U8 R23, desc[UR18][R24.64+0x69] ;  /* 0x0000691218177981 */ /* 0x000164000c1e1100 */
.L_x_148:
[----:B------:R-:W-:Y:S05]  /*5ec0*/  BSYNC B1 ;  /* 0x0000000000017941 */ /* 0x000fea0003800000 */
.L_x_147:
        /* <DEDUP_REMOVED lines=8> */
[----:B------:R-:W-:-:S05]  /*5f50*/  F2FP.SATFINITE.E4M3.F32.PACK_AB_MERGE_C R23, RZ, R23, RZ ;  /* 0x00000017ff17723e */ /* 0x000fca00048070ff */
[----:B------:R0:W-:Y:S01]  /*5f60*/  @!P4 STG.E.U8 desc[UR18][R10.64+0x69], R23 ;  /* 0x000069170a00c986 */ /* 0x0001e2000c101112 */
[----:B------:R-:W-:Y:S05]  /*5f70*/  @P5 BRA `(.L_x_150) ;  /* 0x0000000000045947 */ /* 0x000fea0003800000 */
[----:B------:R0:W5:Y:S02]  /*5f80*/  LDG.E.U8 R22, desc[UR18][R6.64+0x70] ;  /* 0x0000701206167981 */ /* 0x000164000c1e1100 */
.L_x_150:
[----:B------:R-:W-:Y:S05]  /*5f90*/  BSYNC B1 ;  /* 0x0000000000017941 */ /* 0x000fea0003800000 */
.L_x_149:
        /* <DEDUP_REMOVED lines=8> */
[----:B0-----:R-:W-:-:S05]  /*6020*/  F2FP.SATFINITE.E4M3.F32.PACK_AB_MERGE_C R23, RZ, R22, RZ ;  /* 0x00000016ff17723e */ /* 0x001fca00048070ff */
[----:B------:R0:W-:Y:S01]  /*6030*/  @!P5 STG.E.U8 desc[UR18][R12.64+0x70], R23 ;  /* 0x000070170c00d986 */ /* 0x0001e2000c101112 */
[----:B------:R-:W-:Y:S05]  /*6040*/  @P4 BRA `(.L_x_152) ;  /* 0x0000000000044947 */ /* 0x000fea0003800000 */
[----:B------:R0:W5:Y:S02]  /*6050*/  LDG.E.U8 R21, desc[UR18][R6.64+0x71] ;  /* 0x0000711206157981 */ /* 0x000164000c1e1100 */
.L_x_152:
[----:B------:R-:W-:Y:S05]  /*6060*/  BSYNC B1 ;  /* 0x0000000000017941 */ /* 0x000fea0003800000 */
.L_x_151:
        /* <DEDUP_REMOVED lines=12> */
.L_x_154:
[----:B------:R-:W-:Y:S05]  /*6130*/  BSYNC B1 ;  /* 0x0000000000017941 */ /* 0x000fea0003800000 */
.L_x_153:
        /* <DEDUP_REMOVED lines=12> */
.L_x_156:
[----:B------:R-:W-:Y:S05]  /*6200*/  BSYNC B1 ;  /* 0x0000000000017941 */ /* 0x000fea0003800000 */
.L_x_155:
        /* <DEDUP_REMOVED lines=12> */
.L_x_158:
[----:B------:R-:W-:Y:S05]  /*62d0*/  BSYNC B1 ;  /* 0x0000000000017941 */ /* 0x000fea0003800000 */
.L_x_157:
        /* <DEDUP_REMOVED lines=12> */
.L_x_160:
[----:B------:R-:W-:Y:S05]  /*63a0*/  BSYNC B1 ;  /* 0x0000000000017941 */ /* 0x000fea0003800000 */
.L_x_159:
[----:B-----5:R-:W-:Y:S01]  /*63b0*/  LOP3.LUT R15, R15, 0xff, RZ, 0xc0, !PT ;  /* 0x000000ff0f0f7812 */ /* 0x020fe200078ec0ff */
[----:B------:R-:W-:Y:S01]  /*63c0*/  BSSY B1, `(.L_x_161) ;  /* 0x000000b000017945 */ /* 0x000fe20003800000 */
[----:B------:R-:W-:Y:S02]  /*63d0*/  ISETP.LT.OR P4, PT, R27, 0x79, !P2 ;  /* 0x000000791b00780c */ /* 0x000fe40005781670 */
[----:B------:R-:W-:-:S05]  /*63e0*/  F2FP.F16.E4M3.UNPACK_B R15, R15 ;  /* 0x0000000fff0f723e */ /* 0x000fca00020006ff */
[----:B0-2---:R-:W-:-:S05]  /*63f0*/  HADD2.F32 R6, -RZ, R15.H0_H0 ;  /* 0x2000000fff067230 */ /* 0x005fca0000004100 */
[----:B------:R-:W-:Y:S01]  /*6400*/  FMUL R7, R6, R9 ;  /* 0x0000000906077220 */ /* 0x000fe20000400000 */
[----:B------:R-:W-:-:S03]  /*6410*/  PRMT R6, RZ, 0x7610, R6 ;  /* 0x00007610ff067816 */ /* 0x000fc60000000006 */
[----:B------:R-:W-:-:S05]  /*6420*/  FFMA R7, R14, R8, R7 ;  /* 0x000000080e077223 */ /* 0x000fca0000000007 */
[----:B------:R-:W-:-:S05]  /*6430*/  F2FP.SATFINITE.E4M3.F32.PACK_AB_MERGE_C R7, RZ, R7, RZ ;  /* 0x00000007ff07723e */ /* 0x000fca00048070ff */
[----:B------:R0:W-:Y:S01]  /*6440*/  @!P1 STG.E.U8 desc[UR18][R12.64+0x79], R7 ;  /* 0x000079070c009986 */ /* 0x0001e2000c101112 */
[----:B------:R-:W-:Y:S05]  /*6450*/  @P4 BRA `(.L_x_162) ;  /* 0x0000000000044947 */ /* 0x000fea0003800000 */
[----:B------:R2:W5:Y:S02]  /*6460*/  LDG.E.U8 R6, desc[UR18][R24.64+0x78] ;  /* 0x0000781218067981 */ /* 0x000564000c1e1100 */
.L_x_162:
[----:B------:R-:W-:Y:S05]  /*6470*/  BSYNC B1 ;  /* 0x0000000000017941 */ /* 0x000fea0003800000 */
.L_x_161:
[----:B-----5:R-:W-:Y:S01]  /*6480*/  LOP3.LUT R6, R6, 0xff, RZ, 0xc0, !PT ;  /* 0x000000ff06067812 */ /* 0x020fe200078ec0ff */
[----:B------:R-:W-:Y:S01]  /*6490*/  BSSY B1, `(.L_x_163) ;  /* 0x000000b000017945 */ /* 0x000fe20003800000 */
[----:B------:R-:W-:Y:S02]  /*64a0*/  ISETP.LT.OR P2, PT, R27, 0x7a, !P2 ;  /* 0x0000007a1b00780c */ /* 0x000fe40005741670 */
[----:B------:R-:W-:-:S05]  /*64b0*/  F2FP.F16.E4M3.UNPACK_B R6, R6 ;  /* 0x00000006ff06723e */ /* 0x000fca00020006ff */
[----:B------:R-:W-:-:S05]  /*64c0*/  HADD2.F32 R6, -RZ, R6.H0_H0 ;  /* 0x20000006ff067230 */ /* 0x000fca0000004100 */
[----:B------:R-:W-:-:S04]  /*64d0*/  FMUL R6, R6, R9 ;  /* 0x0000000906067220 */ /* 0x000fc80000400000 */
[----:B------:R-:W-:-:S05]  /*64e0*/  FFMA R6, R17, R8, R6 ;  /* 0x0000000811067223 */ /* 0x000fca0000000006 */
[----:B0-----:R-:W-:Y:S02]  /*64f0*/  F2FP.SATFINITE.E4M3.F32.PACK_AB_MERGE_C R7, RZ, R6, RZ ;  /* 0x00000006ff07723e */ /* 0x001fe400048070ff */
[----:B------:R-:W-:-:S03]  /*6500*/  PRMT R6, RZ, 0x7610, R6 ;  /* 0x00007610ff067816 */ /* 0x000fc60000000006 */
[----:B------:R0:W-:Y:S01]  /*6510*/  @!P4 STG.E.U8 desc[UR18][R10.64+0x78], R7 ;  /* 0x000078070a00c986 */ /* 0x0001e2000c101112 */
[----:B------:R-:W-:Y:S05]  /*6520*/  @P2 BRA `(.L_x_164) ;  /* 0x0000000000042947 */ /* 0x000fea0003800000 */
[----:B------:R0:W5:Y:S02]  /*6530*/  LDG.E.U8 R6, desc[UR18][R24.64+0x79] ;  /* 0x0000791218067981 */ /* 0x000164000c1e1100 */
.L_x_164:
[----:B------:R-:W-:Y:S05]  /*6540*/  BSYNC B1 ;  /* 0x0000000000017941 */ /* 0x000fea0003800000 */
.L_x_163:
[----:B------:R-:W-:Y:S05]  /*6550*/  @P2 BRA `(.L_x_165) ;  /* 0x0000001000282947 */ /* 0x000fea0003800000 */
[----:B-----5:R-:W-:-:S04]  /*6560*/  LOP3.LUT R6, R6, 0xff, RZ, 0xc0, !PT ;  /* 0x000000ff06067812 */ /* 0x020fc800078ec0ff */
[----:B------:R-:W-:-:S05]  /*6570*/  F2FP.F16.E4M3.UNPACK_B R6, R6 ;  /* 0x00000006ff06723e */ /* 0x000fca00020006ff */
[----:B------:R-:W-:-:S05]  /*6580*/  HADD2.F32 R6, -RZ, R6.H0_H0 ;  /* 0x20000006ff067230 */ /* 0x000fca0000004100 */
[----:B0-----:R-:W-:-:S04]  /*6590*/  FMUL R7, R6, R9 ;  /* 0x0000000906077220 */ /* 0x001fc80000400000 */
[----:B------:R-:W-:-:S05]  /*65a0*/  FFMA R7, R16, R8, R7 ;  /* 0x0000000810077223 */ /* 0x000fca0000000007 */
[----:B------:R-:W-:-:S05]  /*65b0*/  F2FP.SATFINITE.E4M3.F32.PACK_AB_MERGE_C R7, RZ, R7, RZ ;  /* 0x00000007ff07723e */ /* 0x000fca00048070ff */
[----:B------:R0:W-:Y:S01]  /*65c0*/  STG.E.U8 desc[UR18][R10.64+0x79], R7 ;  /* 0x000079070a007986 */ /* 0x0001e2000c101112 */
[----:B------:R-:W-:Y:S05]  /*65d0*/  BRA `(.L_x_165) ;  /* 0x0000001000087947 */ /* 0x000fea0003800000 */
.L_x_36:
[----:B------:R-:W-:Y:S01]  /*65e0*/  ISETP.GE.AND P2, PT, R34, 0x1, PT ;  /* 0x000000012200780c */ /* 0x000fe20003f46270 */
[-C--:B--2---:R-:W-:Y:S01]  /*65f0*/  FMUL R141, R141, R8.reuse ;  /* 0x000000088d8d7220 */ /* 0x084fe20000400000 */
[-C--:B------:R-:W-:Y:S01]  /*6600*/  FMUL R140, R140, R8.reuse ;  /* 0x000000088c8c7220 */ /* 0x080fe20000400000 */
[----:B------:R-:W-:Y:S01]  /*6610*/  ISETP.GE.AND P1, PT, R34, 0x9, PT ;  /* 0x000000092200780c */ /* 0x000fe20003f26270 */
[-C--:B------:R-:W-:Y:S01]  /*6620*/  FMUL R138, R138, R8.reuse ;  /* 0x000000088a8a7220 */ /* 0x080fe20000400000 */
[----:B------:R-:W-:Y:S01]  /*6630*/  ISETP.LT.OR P5, PT, R27, 0x1, !P2 ;  /* 0x000000011b00780c */ /* 0x000fe200057a1670 */
[-C--:B------:R-:W-:Y:S01]  /*6640*/  FMUL R139, R139, R8.reuse ;  /* 0x000000088b8b7220 */ /* 0x080fe20000400000 */
[----:B------:R-:W-:Y:S01]  /*6650*/  ISETP.LT.OR P4, PT, R27, 0x2, !P2 ;  /* 0x000000021b00780c */ /* 0x000fe20005781670 */
[-C--:B------:R-:W-:Y:S01]  /*6660*/  FMUL R137, R137, R8.reuse ;  /* 0x0000000889897220 */ /* 0x080fe20000400000 */
[----:B------:R-:W-:Y:S01]  /*6670*/  F2FP.SATFINITE.E4M3.F32.PACK_AB_MERGE_C R141, RZ, R141, RZ ;  /* 0x0000008dff8d723e */ /* 0x000fe200048070ff */
[----:B------:R-:W-:Y:S01]  /*6680*/  FMUL R136, R136, R8 ;  /* 0x0000000888887220 */ /* 0x000fe20000400000 */
[----:B------:R-:W-:Y:S01]  /*6690*/  F2FP.SATFINITE.E4M3.F32.PACK_AB_MERGE_C R7, RZ, R140, RZ ;  /* 0x0000008cff07723e */ /* 0x000fe200048070ff */
[-C--:B------:R-:W-:Y:S01]  /*66a0*/  FMUL R135, R135, R8.reuse ;  /* 0x0000000887877220 */ /* 0x080fe20000400000 */
[C---:B------:R-:W-:Y:S01]  /*66b0*/  ISETP.LT.OR P6, PT, R27.reuse, 0x9, !P2 ;  /* 0x000000091b00780c */ /* 0x040fe200057c1670 */
[----:B------:R-:W-:Y:S01]  /*66c0*/  FMUL R134, R134, R8 ;  /* 0x0000000886867220 */ /* 0x000fe20000400000 */
[----:B------:R-:W-:Y:S01]  /*66d0*/  F2FP.SATFINITE.E4M3.F32.PACK_AB_MERGE_C R25, RZ, R138, RZ ;  /* 0x0000008aff19723e */ /* 0x000fe200048070ff */
[-C--:B------:R-:W-:Y:S01]  /*66e0*/  FMUL R132, R132, R8.reuse ;  /* 0x0000000884847220 */ /* 0x080fe20000400000 */
[----:B------:R-:W-:Y:S01]  /*66f0*/  F2FP.SATFINITE.E4M3.F32.PACK_AB_MERGE_C R139, RZ, R139, RZ ;  /* 0x0000008bff8b723e */ /* 0x000fe200048070ff */
[----:B------:R-:W-:Y:S01]  /*6700*/  @!P5 STG.E.U8 desc[UR18][R12.64], R141 ;  /* 0x0000008d0c00d986 */ /* 0x000fe2000c101112 */
[----:B------:R-:W-:Y:S01]  /*6710*/  ISETP.LT.OR P5, PT, R27, 0x2, !P1 ;  /* 0x000000021b00780c */ /* 0x000fe20004fa1670 */
[-C--:B------:R-:W-:Y:S01]  /*6720*/  FMUL R133, R133, R8.reuse ;  /* 0x0000000885857220 */ /* 0x080fe20000400000 */
[----:B------:R-:W-:Y:S01]  /*6730*/  F2FP.SATFINITE.E4M3.F32.PACK_AB_MERGE_C R137, RZ, R137, RZ ;  /* 0x00000089ff89723e */ /* 0x000fe200048070ff */
[----:B------:R0:W-:Y:S01]  /*6740*/  @!P4 STG.E.U8 desc[UR18][R12.64+0x1], R7 ;  /* 0x000001070c00c986 */ /* 0x0001e2000c101112 */
[----:B------:R-:W-:Y:S01]  /*6750*/  ISETP.LT.OR P4, PT, R27, 0x1, !P1 ;  /* 0x000000011b00780c */ /* 0x000fe20004f81670 */
[-C--:B------:R-:W-:Y:S01]  /*6760*/  FMUL R131, R131, R8.reuse ;  /* 0x0000000883837220 */ /* 0x080fe20000400000 */
[----:B------:R-:W-:Y:S01]  /*6770*/  F2FP.SATFINITE.E4M3.F32.PACK_AB_MERGE_C R135, RZ, R135, RZ ;  /* 0x00000087ff87723e */ /* 0x000fe200048070ff */
[----:B------:R-:W-:Y:S01]  /*6780*/  FMUL R130, R130, R8 ;  /* 0x0000000882827220 */ /* 0x000fe20000400000 */
[----:B------:R-:W-:Y:S01]  /*6790*/  F2FP.SATFINITE.E4M3.F32.PACK_AB_MERGE_C R29, RZ, R134, RZ ;  /* 0x00000086ff1d723e */ /* 0x000fe200048070ff */
[-C--:B------:R-:W-:Y:S01]  /*67a0*/  FMUL R129, R129, R8.reuse ;  /* 0x0000000881817220 */ /* 0x080fe20000400000 */
[----:B------:R-:W-:Y:S01]  /*67b0*/  F2FP.SATFINITE.E4M3.F32.PACK_AB_MERGE_C R133, RZ, R133, RZ ;  /* 0x00000085ff85723e */ /* 0x000fe200048070ff */
[-C--:B------:R-:W-:Y:S01]  /*67c0*/  FMUL R128, R128, R8.reuse ;  /* 0x0000000880807220 */ /* 0x080fe20000400000 */
[----:B------:R-:W-:Y:S01]  /*67d0*/  F2FP.SATFINITE.E4M3.F32.PACK_AB_MERGE_C R131, RZ, R131, RZ ;  /* 0x00000083ff83723e */ /* 0x000fe200048070ff */
[----:B------:R1:W-:Y:S01]  /*67e0*/  @!P5 STG.E.U8 desc[UR18][R10.64+0x1], R25 ;  /* 0x000001190a00d986 */ /* 0x0003e2000c101112 */
[C---:B------:R-:W-:Y:S01]  /*67f0*/  ISETP.LT.OR P5, PT, R27.reuse, 0xa, !P2 ;  /* 0x0000000a1b00780c */ /* 0x040fe200057a1670 */
[----:B------:R-:W-:Y:S01]  /*6800*/  FMUL R126, R126, R8 ;  /* 0x000000087e7e7220 */ /* 0x000fe20000400000 */
[----:B0-----:R-:W-:Y:S01]  /*6810*/  F2FP.SATFINITE.E4M3.F32.PACK_AB_MERGE_C R7, RZ, R136, RZ ;  /* 0x00000088ff07723e */ /* 0x001fe200048070ff */
[----:B------:R-:W-:Y:S01]  /*6820*/  @!P4 STG.E.U8 desc[UR18][R10.64], R139 ;  /* 0x0000008b0a00c986 */ /* 0x000fe2000c101112 */
[----:B------:R-:W-:Y:S01]  /*6830*/  ISETP.LT.OR P4, PT, R27, 0x9, !P1 ;  /* 0x000000091b00780c */ /* 0x000fe20004f81670 */
[-C--:B------:R-:W-:Y:S01]  /*6840*/  FMUL R127, R127, R8.reuse ;  /* 0x000000087f7f7220 */ /* 0x080fe20000400000 */
[----:B------:R-:W-:Y:S01]  /*6850*/  F2FP.SATFINITE.E4M3.F32.PACK_AB_MERGE_C R129, RZ, R129, RZ ;  /* 0x00000081ff81723e */ /* 0x000fe200048070ff */
[----:B------:R-:W-:Y:S01]  /*6860*/  @!P6 STG.E.U8 desc[UR18][R12.64+0x8], R137 ;  /* 0x000008890c00e986 */ /* 0x000fe2000c101112 */
[----:B------:R-:W-:Y:S01]  /*6870*/  ISETP.LT.OR P6, PT, R27, 0xa, !P1 ;  /* 0x0000000a1b00780c */ /* 0x000fe20004fc1670 */
[-C--:B------:R-:W-:Y:S01]  /*6880*/  FMUL R125, R125, R8.reuse ;  /* 0x000000087d7d7220 */ /* 0x080fe20000400000 */
[----:B------:R-:W-:Y:S01]  /*6890*/  F2FP.SATFINITE.E4M3.F32.PACK_AB_MERGE_C R127, RZ, R127, RZ ;  /* 0x0000007fff7f723e */ /* 0x000fe200048070ff */
[----:B------:R-:W-:Y:S01]  /*68a0*/  FMUL R124, R124, R8 ;  /* 0x000000087c7c7220 */ /* 0x000fe20000400000 */
[----:B-1----:R-:W-:Y:S01]  /*68b0*/  F2FP.SATFINITE.E4M3.F32.PACK_AB_MERGE_C R25, RZ, R132, RZ ;  /* 0x00000084ff19723e */ /* 0x002fe200048070ff */
[----:B------:R0:W-:Y:S01]  /*68c0*/  @!P5 STG.E.U8 desc[UR18][R12.64+0x9], R7 ;  /* 0x000009070c00d986 */ /* 0x0001e2000c101112 */
[----:B------:R-:W-:Y:S01]  /*68d0*/  ISETP.LT.OR P5, PT, R27, 0x12, !P2 ;  /* 0x000000121b00780c */ /* 0x000fe200057a1670 */
[-C--:B------:R-:W-:Y:S01]  /*68e0*/  FMUL R123, R123, R8.reuse ;  /* 0x000000087b7b7220 */ /* 0x080fe20000400000 */
[----:B------:R-:W-:Y:S01]  /*68f0*/  F2FP.SATFINITE.E4M3.F32.PACK_AB_MERGE_C R125, RZ, R125, RZ ;  /* 0x0000007dff7d723e */ /* 0x000fe200048070ff */
[----:B------:R-:W-:Y:S01]  /*6900*/  @!P4 STG.E.U8 desc[UR18][R10.64+0x8], R135 ;  /* 0x000008870a00c986 */ /* 0x000fe2000c101112 */
[C---:B------:R-:W-:Y:S01]  /*6910*/  ISETP.LT.OR P4, PT, R27.reuse, 0x11, !P2 ;  /* 0x000000111b00780c */ /* 0x040fe20005781670 */
[-C--:B------:R-:W-:Y:S01]  /*6920*/  FMUL R122, R122, R8.reuse ;  /* 0x000000087a7a7220 */ /* 0x080fe20000400000 */
[----:B------:R-:W-:Y:S01]  /*6930*/  F2FP.SATFINITE.E4M3.F32.PACK_AB_MERGE_C R123, RZ, R123, RZ ;  /* 0x0000007bff7b723e */ /* 0x000fe200048070ff */
[----:B------:R1:W-:Y:S01]  /*6940*/  @!P6 STG.E.U8 desc[UR18][R10.64+0x9], R29 ;  /* 0x0000091d0a00e986 */ /* 0x0003e2000c101112 */
[----:B------:R-:W-:Y:S01]  /*6950*/  ISETP.LT.OR P6, PT, R27, 0x11, !P1 ;  /* 0x000000111b00780c */ /* 0x000fe20004fc1670 */
[-C--:B------:R-:W-:Y:S01]  /*6960*/  FMUL R120, R120, R8.reuse ;  /* 0x0000000878787220 */ /* 0x080fe20000400000 */
[----:B------:R-:W-:Y:S01]  /*6970*/  FMUL R121, R121, R8 ;  /* 0x0000000879797220 */ /* 0x000fe20000400000 */
[----:B0-----:R-:W-:Y:S01]  /*6980*/  F2FP.SATFINITE.E4M3.F32.PACK_AB_MERGE_C R7, RZ, R130, RZ ;  /* 0x00000082ff07723e */ /* 0x001fe200048070ff */
[-C--:B------:R-:W-:Y:S01]  /*6990*/  FMUL R119, R119, R8.reuse ;  /* 0x0000000877777220 */ /* 0x080fe20000400000 */
[----:B------:R0:W-:Y:S01]  /*69a0*/  @!P5 STG.E.U8 desc[UR18][R12.64+0x11], R25 ;  /* 0x000011190c00d986 */ /* 0x0001e2000c101112 */
[C---:B------:R-:W-:Y:S01]  /*69b0*/  ISETP.LT.OR P5, PT, R27.reuse, 0x12, !P1 ;  /* 0x000000121b00780c */ /* 0x040fe20004fa1670 */
[-C--:B------:R-:W-:Y:S01]  /*69c0*/  FMUL R118, R118, R8.reuse ;  /* 0x0000000876767220 */ /* 0x080fe20000400000 */
[----:B------:R-:W-:Y:S01]  /*69d0*/  F2FP.SATFINITE.E4M3.F32.PACK_AB_MERGE_C R121, RZ, R121, RZ ;  /* 0x00000079ff79723e */ /* 0x000fe200048070ff */
[----:B------:R-:W-:Y:S01]  /*69e0*/  @!P4 STG.E.U8 desc[UR18][R12.64+0x10], R133 ;  /* 0x000010850c00c986 */ /* 0x000fe2000c101112 */
[----:B------:R-:W-:Y:S01]  /*69f0*/  ISETP.LT.OR P4, PT, R27, 0x19, !P2 ;  /* 0x000000191b00780c */ /* 0x000fe20005781670 */
[----:B------:R-:W-:Y:S01]  /*6a00*/  FMUL R117, R117, R8 ;  /* 0x0000000875757220 */ /* 0x000fe20000400000 */
[----:B-1----:R-:W-:Y:S01]  /*6a10*/  F2FP.SATFINITE.E4M3.F32.PACK_AB_MERGE_C R29, RZ, R128, RZ ;  /* 0x00000080ff1d723e */ /* 0x002fe200048070ff */
[----:B------:R-:W-:Y:S01]  /*6a20*/  @!P6 STG.E.U8 desc[UR18][R10.64+0x10], R131 ;  /* 0x000010830a00e986 */ /* 0x000fe2000c101112 */
[C---:B------:R-:W-:Y:S01]  /*6a30*/  ISETP.LT.OR P6, PT, R27.reuse, 0x1a, !P2 ;  /* 0x0000001a1b00780c */ /* 0x040fe200057c1670 */
[-C--:B------:R-:W-:Y:S01]  /*6a40*/  FMUL R116, R116, R8.reuse ;  /* 0x0000000874747220 */ /* 0x080fe20000400000 */
[----:B------:R-:W-:Y:S01]  /*6a50*/  F2FP.SATFINITE.E4M3.F32.PACK_AB_MERGE_C R119, RZ, R119, RZ ;  /* 0x00000077ff77723e */ /* 0x000fe200048070ff */
[----:B------:R-:W-:Y:S01]  /*6a60*/  FMUL R114, R114, R8 ;  /* 0x0000000872727220 */ /* 0x000fe20000400000 */
[----:B0-----:R-:W-:Y:S01]  /*6a70*/  F2FP.SATFINITE.E4M3.F32.PACK_AB_MERGE_C R25, RZ, R126, RZ ;  /* 0x0000007eff19723e */ /* 0x001fe200048070ff */
[----:B------:R0:W-:Y:S01]  /*6a80*/  @!P5 STG.E.U8 desc[UR18][R10.64+0x11], R7 ;  /* 0x000011070a00d986 */ /* 0x0001e2000c101112 */
[----:B------:R-:W-:Y:S01]  /*6a90*/  ISETP.LT.OR P5, PT, R27, 0x1a, !P1 ;  /* 0x0000001a1b00780c */ /* 0x000fe20004fa1670 */
        /* <DEDUP_REMOVED lines=11> */
[----:B0-----:R-:W-:Y:S01]  /*6b50*/  F2FP.SATFINITE.E4M3.F32.PACK_AB_MERGE_C R7, RZ, R124, RZ ;  /* 0x0000007cff07723e */ /* 0x001fe200048070ff */
[----:B------:R0:W-:Y:S01]  /*6b60*/  @!P5 STG.E.U8 desc[UR18][R10.64+0x19], R25 ;  /* 0x000019190a00d986 */ /* 0x0001e2000c101112 */
[C---:B------:R-:W-:Y:S01]  /*6b70*/  ISETP.LT.OR P5, PT, R27.reuse, 0x22, !P2 ;  /* 0x000000221b00780c */ /* 0x040fe200057a1670 */
[-C--:B------:R-:W-:Y:S01]  /*6b80*/  FMUL R110, R110, R8.reuse ;  /* 0x000000086e6e7220 */ /* 0x080fe20000400000 */
[----:B------:R-:W-:Y:S01]  /*6b90*/  F2FP.SATFINITE.E4M3.F32.PACK_AB_MERGE_C R111, RZ, R111, RZ ;  /* 0x0000006fff6f723e */ /* 0x000fe200048070ff */
[----:B------:R-:W-:Y:S01]  /*6ba0*/  @!P4 STG.E.U8 desc[UR18][R10.64+0x18], R127 ;  /* 0x0000187f0a00c986 */ /* 0x000fe2000c101112 */
[C---:B------:R-:W-:Y:S01]  /*6bb0*/  ISETP.LT.OR P4, PT, R27.reuse, 0x21, !P1 ;  /* 0x000000211b00780c */ /* 0x040fe20004f81670 */
[----:B------:R-:W-:Y:S01]  /*6bc0*/  FMUL R108, R108, R8 ;  /* 0x000000086c6c7220 */ /* 0x000fe20000400000 */
[----:B-1----:R-:W-:Y:S01]  /*6bd0*/  F2FP.SATFINITE.E4M3.F32.PACK_AB_MERGE_C R29, RZ, R122, RZ ;  /* 0x0000007aff1d723e */ /* 0x002fe200048070ff */
[----:B------:R-:W-:Y:S01]  /*6be0*/  @!P6 STG.E.U8 desc[UR18][R12.64+0x20], R125 ;  /* 0x0000207d0c00e986 */ /* 0x000fe2000c101112 */
[----:B------:R-:W-:Y:S01]  /*6bf0*/  ISETP.LT.OR P6, PT, R27, 0x22, !P1 ;  /* 0x000000221b00780c */ /* 0x000fe20004fc1670 */
[-C--:B------:R-:W-:Y:S01]  /*6c00*/  FMUL R109, R109, R8.reuse ;  /* 0x000000086d6d7220 */ /* 0x080fe20000400000 */
[----:B------:R-:W-:Y:S01]  /*6c10*/  FMUL R107, R107, R8 ;  /* 0x000000086b6b7220 */ /* 0x000fe20000400000 */
[----:B0-----:R-:W-:Y:S01]  /*6c20*/  F2FP.SATFINITE.E4M3.F32.PACK_AB_MERGE_C R25, RZ, R120, RZ ;  /* 0x00000078ff19723e */ /* 0x001fe200048070ff */
[-C--:B------:R-:W-:Y:S01]  /*6c30*/  FMUL R106, R106, R8.reuse ;  /* 0x000000086a6a7220 */ /* 0x080fe20000400000 */
        /* <DEDUP_REMOVED lines=33> */
[----:B------:R-:W-:Y:S01]  /*6e50*/  ISETP.LT.OR P4, PT, R27, 0x31, !P1 ;  /* 0x000000311b00780c */ /* 0x000fe20004f81670 */
[-C--:B------:R-:W-:Y:S01]  /*6e60*/  FMUL R97, R97, R8.reuse ;  /* 0x0000000861617220 */ /* 0x080fe20000400000 */
[-C--:B------:R-:W-:Y:S01]  /*6e70*/  FMUL R95, R95, R8.reuse ;  /* 0x000000085f5f7220 */ /* 0x080fe20000400000 */
        /* <DEDUP_REMOVED lines=37> */
[-C--:B------:R-:W-:Y:S01]  /*70d0*/  FMUL R19, R19, R8.reuse ;  /* 0x0000000813137220 */ /* 0x080fe20000400000 */
        /* <DEDUP_REMOVED lines=17> */
[----:B------:R-:W-:Y:S01]  /*71f0*/  F2FP.SATFINITE.E4M3.F32.PACK_AB_MERGE_C R15, RZ, R15, RZ ;  /* 0x0000000fff0f723e */ /* 0x000fe200048070ff */
[----:B------:R1:W-:Y:S01]  /*7200*/  @!P6 STG.E.U8 desc[UR18][R12.64+0x49], R29 ;  /* 0x0000491d0c00e986 */ /* 0x0003e2000c101112 */
[----:B------:R-:W-:-:S02]  /*7210*/  ISETP.LT.OR P6, PT, R27, 0x51, !P2 ;  /* 0x000000511b00780c */ /* 0x000fc400057c1670 */
[----:B------:R-:W-:Y:S02]  /*7220*/  F2FP.SATFINITE.E4M3.F32.PACK_AB_MERGE_C R17, RZ, R17, RZ ;  /* 0x00000011ff11723e */ /* 0x000fe400048070ff */
[----:B0-----:R-:W-:Y:S01]  /*7230*/  F2FP.SATFINITE.E4M3.F32.PACK_AB_MERGE_C R7, RZ, R100, RZ ;  /* 0x00000064ff07723e */ /* 0x001fe200048070ff */
[----:B------:R0:W-:Y:S01]  /*7240*/  @!P5 STG.E.U8 desc[UR18][R10.64+0x49], R25 ;  /* 0x000049190a00d986 */ /* 0x0001e2000c101112 */
[----:B------:R-:W-:-:S03]  /*7250*/  ISETP.LT.OR P5, PT, R27, 0x52, !P2 ;  /* 0x000000521b00780c */ /* 0x000fc600057a1670 */
[----:B------:R-:W-:Y:S01]  /*7260*/  @!P4 STG.E.U8 desc[UR18][R10.64+0x48], R103 ;  /* 0x000048670a00c986 */ /* 0x000fe2000c101112 */
[C---:B------:R-:W-:Y:S02]  /*7270*/  ISETP.LT.OR P4, PT, R27.reuse, 0x51, !P1 ;  /* 0x000000511b00780c */ /* 0x040fe40004f81670 */
[----:B-1----:R-:W-:Y:S01]  /*7280*/  F2FP.SATFINITE.E4M3.F32.PACK_AB_MERGE_C R29, RZ, R98, RZ ;  /* 0x00000062ff1d723e */ /* 0x002fe200048070ff */
[----:B------:R-:W-:Y:S01]  /*7290*/  @!P6 STG.E.U8 desc[UR18][R12.64+0x50], R101 ;  /* 0x000050650c00e986 */ /* 0x000fe2000c101112 */
[----:B------:R-:W-:Y:S02]  /*72a0*/  ISETP.LT.OR P6, PT, R27, 0x52, !P1 ;  /* 0x000000521b00780c */ /* 0x000fe40004fc1670 */
[----:B0-----:R-:W-:-:S03]  /*72b0*/  F2FP.SATFINITE.E4M3.F32.PACK_AB_MERGE_C R25, RZ, R96, RZ ;  /* 0x00000060ff19723e */ /* 0x001fc600048070ff */
[----:B------:R0:W-:Y:S01]  /*72c0*/  @!P5 STG.E.U8 desc[UR18][R12.64+0x51], R7 ;  /* 0x000051070c00d986 */ /* 0x0001e2000c101112 */
[----:B------:R-:W-:-:S03]  /*72d0*/  ISETP.LT.OR P5, PT, R27, 0x5a, !P2 ;  /* 0x0000005a1b00780c */ /* 0x000fc600057a1670 */
[----:B------:R-:W-:Y:S01]  /*72e0*/  @!P4 STG.E.U8 desc[UR18][R10.64+0x50], R99 ;  /* 0x000050630a00c986 */ /* 0x000fe2000c101112 */
[----:B------:R-:W-:-:S03]  /*72f0*/  ISETP.LT.OR P4, PT, R27, 0x59, !P2 ;  /* 0x000000591b00780c */ /* 0x000fc60005781670 */
[----:B------:R1:W-:Y:S01]  /*7300*/  @!P6 STG.E.U8 desc[UR18][R10.64+0x51], R29 ;  /* 0x0000511d0a00e986 */ /* 0x0003e2000c101112 */
[----:B------:R-:W-:Y:S02]  /*7310*/  ISETP.LT.OR P6, PT, R27, 0x59, !P1 ;  /* 0x000000591b00780c */ /* 0x000fe40004fc1670 */
[----:B0-----:R-:W-:-:S03]  /*7320*/  F2FP.SATFINITE.E4M3.F32.PACK_AB_MERGE_C R7, RZ, R94, RZ ;  /* 0x0000005eff07723e */ /* 0x001fc600048070ff */
        /* <DEDUP_REMOVED lines=27> */
[----:B------:R-:W-:Y:S01]  /*74e0*/  @!P6 STG.E.U8 desc[UR18][R10.64+0x69], R29 ;  /* 0x0000691d0a00e986 */ /* 0x000fe2000c101112 */
[----:B------:R-:W-:Y:S02]  /*74f0*/  ISETP.LT.OR P6, PT, R27, 0x71, !P1 ;  /* 0x000000711b00780c */ /* 0x000fe40004fc1670 */
[----:B0-----:R-:W-:-:S03]  /*7500*/  F2FP.SATFINITE.E4M3.F32.PACK_AB_MERGE_C R7, RZ, R18, RZ ;  /* 0x00000012ff07723e */ /* 0x001fc600048070ff */
[----:B------:R-:W-:Y:S01]  /*7510*/  @!P5 STG.E.U8 desc[UR18][R12.64+0x71], R25 ;  /* 0x000071190c00d986 */ /* 0x000fe2000c101112 */
[C---:B------:R-:W-:Y:S02]  /*7520*/  ISETP.LT.OR P5, PT, R27.reuse, 0x79, !P2 ;  /* 0x000000791b00780c */ /* 0x040fe400057a1670 */
[C---:B------:R-:W-:Y:S01]  /*7530*/  ISETP.LT.OR P2, PT, R27.reuse, 0x7a, !P2 ;  /* 0x0000007a1b00780c */ /* 0x040fe20005741670 */
[----:B------:R0:W-:Y:S01]  /*7540*/  @!P4 STG.E.U8 desc[UR18][R12.64+0x70], R21 ;  /* 0x000070150c00c986 */ /* 0x0001e2000c101112 */
[----:B------:R-:W-:-:S03]  /*7550*/  ISETP.LT.OR P4, PT, R27, 0x72, !P1 ;  /* 0x000000721b00780c */ /* 0x000fc60004f81670 */
[----:B------:R1:W-:Y:S01]  /*7560*/  @!P6 STG.E.U8 desc[UR18][R10.64+0x70], R19 ;  /* 0x000070130a00e986 */ /* 0x0003e2000c101112 */
[C---:B------:R-:W-:Y:S02]  /*7570*/  ISETP.LT.OR P6, PT, R27.reuse, 0x79, !P1 ;  /* 0x000000791b00780c */ /* 0x040fe40004fc1670 */
[----:B------:R-:W-:Y:S02]  /*7580*/  ISETP.LT.OR P1, PT, R27, 0x7a, !P1 ;  /* 0x0000007a1b00780c */ /* 0x000fe40004f21670 */
[----:B0-----:R-:W-:-:S05]  /*7590*/  F2FP.SATFINITE.E4M3.F32.PACK_AB_MERGE_C R21, RZ, R16, RZ ;  /* 0x00000010ff15723e */ /* 0x001fca00048070ff */
[----:B------:R0:W-:Y:S01]  /*75a0*/  @!P4 STG.E.U8 desc[UR18][R10.64+0x71], R7 ;  /* 0x000071070a00c986 */ /* 0x0001e2000c101112 */
[----:B-1----:R-:W-:-:S03]  /*75b0*/  F2FP.SATFINITE.E4M3.F32.PACK_AB_MERGE_C R19, RZ, R14, RZ ;  /* 0x0000000eff13723e */ /* 0x002fc600048070ff */
[----:B------:R0:W-:Y:S04]  /*75c0*/  @!P5 STG.E.U8 desc[UR18][R12.64+0x78], R15 ;  /* 0x0000780f0c00d986 */ /* 0x0001e8000c101112 */
[----:B------:R0:W-:Y:S04]  /*75d0*/  @!P2 STG.E.U8 desc[UR18][R12.64+0x79], R19 ;  /* 0x000079130c00a986 */ /* 0x0001e8000c101112 */
[----:B------:R0:W-:Y:S04]  /*75e0*/  @!P6 STG.E.U8 desc[UR18][R10.64+0x78], R17 ;  /* 0x000078110a00e986 */ /* 0x0001e8000c101112 */
[----:B------:R0:W-:Y:S02]  /*75f0*/  @!P1 STG.E.U8 desc[UR18][R10.64+0x79], R21 ;  /* 0x000079150a009986 */ /* 0x0001e4000c101112 */
.L_x_165:
[----:B------:R-:W-:Y:S05]  /*7600*/  BSYNC B0 ;  /* 0x0000000000007941 */ /* 0x000fea0003800000 */
.L_x_35:
[----:B------:R-:W-:Y:S01]  /*7610*/  ULDC UR6, c[0x0][0xc] ;  /* 0x0000030000067ab9 */ /* 0x000fe20000000800 */
[----:B------:R-:W-:Y:S01]  /*7620*/  ULDC UR7, c[0x0][0x10] ;  /* 0x0000040000077ab9 */ /* 0x000fe20000000800 */
[----:B0-----:R-:W0:Y:S01]  /*7630*/  LDC R7, c[0x0][0x14] ;  /* 0x00000500ff077b82 */ /* 0x001e220000000800 */
[----:B------:R-:W-:Y:S01]  /*7640*/  UIMAD.WIDE.U32 UR6, UR6, UR7, URZ ;  /* 0x00000007060672a5 */ /* 0x000fe2000f8e003f */
[----:B----4-:R-:W-:Y:S01]  /*7650*/  PRMT R10, RZ, 0x7610, R10 ;  /* 0x00007610ff0a7816 */ /* 0x010fe2000000000a */
[----:B-----5:R-:W-:-:S04]  /*7660*/  IMAD.MOV.U32 R6, RZ, RZ, -0x1 ;  /* 0xffffffffff067424 */ /* 0x020fc800078e00ff */
[----:B0-----:R-:W-:-:S04]  /*7670*/  IMAD.WIDE.U32 R2, R7, UR6, R2 ;  /* 0x0000000607027c25 */ /* 0x001fc8000f8e0002 */
[----:B------:R-:W-:Y:S01]  /*7680*/  IMAD R7, R7, UR7, RZ ;  /* 0x0000000707077c24 */ /* 0x000fe2000f8e02ff */
[----:B------:R-:W-:Y:S02]  /*7690*/  ULDC.64 UR6, c[0x0][0x650] ;  /* 0x0001940000067ab9 */ /* 0x000fe40000000a00 */
[----:B------:R-:W-:Y:S01]  /*76a0*/  ISETP.GE.U32.AND P1, PT, R2, UR6, PT ;  /* 0x0000000602007c0c */ /* 0x000fe2000bf26070 */
[----:B------:R-:W-:Y:S02]  /*76b0*/  IMAD.IADD R3, R3, 0x1, R7 ;  /* 0x0000000103037824 */ /* 0x000fe400078e0207 */
[----:B------:R-:W-:-:S03]  /*76c0*/  IMAD.MOV.U32 R7, RZ, RZ, -0x1 ;  /* 0xffffffffff077424 */ /* 0x000fc600078e00ff */
[----:B------:R-:W-:-:S13]  /*76d0*/  ISETP.GE.U32.AND.EX P1, PT, R3, UR7, PT, P1 ;  /* 0x0000000703007c0c */ /* 0x000fda000bf26110 */
[----:B------:R-:W-:Y:S05]  /*76e0*/  @P1 BRA `(.L_x_166) ;  /* 0x0000000400601947 */ /* 0x000fea0003800000 */
[----:B------:R-:W0:Y:S01]  /*76f0*/  S2R R20, SR_CTAID.X ;  /* 0x0000000000147919 */ /* 0x000e220000002500 */
[----:B------:R-:W4:Y:S01]  /*7700*/  LDC.64 R14, c[0x0][0x628] ;  /* 0x00018a00ff0e7b82 */ /* 0x000f220000000a00 */
[----:B------:R-:W-:Y:S01]  /*7710*/  ULDC UR6, c[0x0][0x150] ;  /* 0x0000540000067ab9 */ /* 0x000fe20000000800 */
[----:B-1----:R-:W-:Y:S01]  /*7720*/  IMAD.MOV.U32 R12, RZ, RZ, R2 ;  /* 0x000000ffff0c7224 */ /* 0x002fe200078e0002 */
[----:B------:R-:W1:Y:S01]  /*7730*/  S2R R22, SR_CTAID.Y ;  /* 0x0000000000167919 */ /* 0x000e620000002600 */
[----:B------:R-:W-:-:S04]  /*7740*/  IMAD.MOV.U32 R13, RZ, RZ, R3 ;  /* 0x000000ffff0d7224 */ /* 0x000fc800078e0003 */
[----:B------:R-:W1:Y:S08]  /*7750*/  LDC R23, c[0x0][0x144] ;  /* 0x00005100ff177b82 */ /* 0x000e700000000800 */
[----:B------:R-:W1:Y:S08]  /*7760*/  LDC R16, c[0x0][0x630] ;  /* 0x00018c00ff107b82 */ /* 0x000e700000000800 */
[----:B------:R-:W1:Y:S01]  /*7770*/  LDC.64 R18, c[0x0][0x620] ;  /* 0x00018800ff127b82 */ /* 0x000e620000000a00 */
[----:B----4-:R-:W-:-:S04]  /*7780*/  ISETP.NE.U32.AND P1, PT, R14, RZ, PT ;  /* 0x000000ff0e00720c */ /* 0x010fc80003f25070 */
[----:B------:R-:W-:Y:S02]  /*7790*/  ISETP.NE.AND.EX P1, PT, R15, RZ, PT, P1 ;  /* 0x000000ff0f00720c */ /* 0x000fe40003f25310 */
[----:B0-----:R-:W-:-:S05]  /*77a0*/  I2FP.F32.U32 R6, R20 ;  /* 0x0000001400067245 */ /* 0x001fca0000201000 */
[----:B------:R-:W-:-:S04]  /*77b0*/  FMUL R6, R6, UR6 ;  /* 0x0000000606067c20 */ /* 0x000fc80008400000 */
[----:B------:R0:W4:Y:S02]  /*77c0*/  F2I.U32.TRUNC.NTZ R21, R6 ;  /* 0x0000000600157305 */ /* 0x000124000020f000 */
[----:B------:R-:W-:Y:S05]  /*77d0*/  @!P1 BRA `(.L_x_167) ;  /* 0x0000000000289947 */ /* 0x000fea0003800000 */
[----:B------:R-:W5:Y:S02]  /*77e0*/  LDC R7, c[0x0][0x634] ;  /* 0x00018d00ff077b82 */ /* 0x000f640000000800 */
[----:B-----5:R-:W-:-:S05]  /*77f0*/  IADD3 R13, P1, R2, R7, RZ ;  /* 0x00000007020d7210 */ /* 0x020fca0007f3e0ff */
[----:B------:R-:W-:-:S04]  /*7800*/  IMAD.X R17, RZ, RZ, R3, P1 ;  /* 0x000000ffff117224 */ /* 0x000fc800008e0603 */
[----:B0-----:R-:W-:-:S04]  /*7810*/  IMAD.WIDE.U32 R6, R17, R14, RZ ;  /* 0x0000000e11067225 */ /* 0x001fc800078e00ff */
[----:B------:R-:W-:-:S04]  /*7820*/  IMAD.WIDE.U32 R10, P1, R13, R15, R6 ;  /* 0x0000000f0d0a7225 */ /* 0x000fc80007820006 */
[----:B------:R-:W-:-:S04]  /*7830*/  IMAD.WIDE.U32 R6, R13, R14, RZ ;  /* 0x0000000e0d067225 */ /* 0x000fc800078e00ff */
[----:B------:R-:W-:Y:S01]  /*7840*/  IMAD.X R13, RZ, RZ, RZ, P1 ;  /* 0x000000ffff0d7224 */ /* 0x000fe200008e06ff */
[----:B------:R-:W-:Y:S01]  /*7850*/  IADD3 RZ, P1, R7, R10, RZ ;  /* 0x0000000a07ff7210 */ /* 0x000fe20007f3e0ff */
[----:B------:R-:W-:-:S04]  /*7860*/  IMAD.MOV.U32 R12, RZ, RZ, R11 ;  /* 0x000000ffff0c7224 */ /* 0x000fc800078e000b */
[----:B------:R-:W-:-:S08]  /*7870*/  IMAD.WIDE.U32.X R12, R17, R15, R12, P1 ;  /* 0x0000000f110c7225 */ /* 0x000fd000008e040c */
.L_x_167:
[----:B------:R-:W5:Y:S01]  /*7880*/  LDC.64 R28, c[0x0][0x640] ;  /* 0x00019000ff1c7b82 */ /* 0x000f620000000a00 */
[-C--:B-1----:R-:W-:Y:S01]  /*7890*/  SHF.R.U64 R17, R12, R16.reuse, R13 ;  /* 0x000000100c117219 */ /* 0x082fe2000000120d */
[----:B----4-:R-:W-:Y:S01]  /*78a0*/  IMAD.MOV R21, RZ, RZ, -R21 ;  /* 0x000000ffff157224 */ /* 0x010fe200078e0a15 */
[----:B0-----:R-:W-:Y:S01]  /*78b0*/  SHF.R.U32.HI R6, RZ, R16, R13 ;  /* 0x00000010ff067219 */ /* 0x001fe2000001160d */
[----:B------:R-:W-:Y:S01]  /*78c0*/  ULDC UR6, c[0x0][0x154] ;  /* 0x0000550000067ab9 */ /* 0x000fe20000000800 */
[----:B------:R-:W-:Y:S01]  /*78d0*/  IADD3 R11, P1, RZ, -R17, RZ ;  /* 0x80000011ff0b7210 */ /* 0x000fe20007f3e0ff */
[----:B------:R-:W-:Y:S02]  /*78e0*/  IMAD R23, R23, R21, R20 ;  /* 0x0000001517177224 */ /* 0x000fe400078e0214 */
[----:B------:R-:W0:Y:S01]  /*78f0*/  LDC R12, c[0x0][0x618] ;  /* 0x00018600ff0c7b82 */ /* 0x000e220000000800 */
[----:B------:R-:W-:Y:S02]  /*7900*/  IMAD.MOV.U32 R13, RZ, RZ, 0x1 ;  /* 0x00000001ff0d7424 */ /* 0x000fe400078e00ff */
[----:B------:R-:W-:-:S04]  /*7910*/  IMAD.X R7, RZ, RZ, ~R6, P1 ;  /* 0x000000ffff077224 */ /* 0x000fc800008e0e06 */
[-C--:B------:R-:W-:Y:S01]  /*7920*/  IMAD R10, R7, R18.reuse, RZ ;  /* 0x00000012070a7224 */ /* 0x080fe200078e02ff */
[----:B--23--:R-:W1:Y:S01]  /*7930*/  LDC R24, c[0x0][0x608] ;  /* 0x00018200ff187b82 */ /* 0x00ce620000000800 */
[----:B------:R-:W-:-:S04]  /*7940*/  IMAD.WIDE.U32 R6, R11, R18, R2 ;  /* 0x000000120b067225 */ /* 0x000fc800078e0002 */
[----:B------:R-:W-:Y:S01]  /*7950*/  IMAD R11, R11, R19, R10 ;  /* 0x000000130b0b7224 */ /* 0x000fe200078e020a */
[----:B------:R-:W-:Y:S02]  /*7960*/  I2FP.F32.U32 R10, R22 ;  /* 0x00000016000a7245 */ /* 0x000fe40000201000 */
[----:B------:R-:W2:Y:S01]  /*7970*/  LDC R26, c[0x0][0x658] ;  /* 0x00019600ff1a7b82 */ /* 0x000ea20000000800 */
[----:B------:R-:W-:Y:S01]  /*7980*/  IMAD.IADD R7, R7, 0x1, R11 ;  /* 0x0000000107077824 */ /* 0x000fe200078e020b */
[----:B-----5:R-:W-:Y:S01]  /*7990*/  ISETP.NE.U32.AND P1, PT, R28, RZ, PT ;  /* 0x000000ff1c00720c */ /* 0x020fe20003f25070 */
[----:B------:R-:W-:Y:S01]  /*79a0*/  FMUL R10, R10, UR6 ;  /* 0x000000060a0a7c20 */ /* 0x000fe20008400000 */
[----:B------:R-:W-:Y:S02]  /*79b0*/  IMAD.MOV.U32 R11, RZ, RZ, -0x1 ;  /* 0xffffffffff0b7424 */ /* 0x000fe400078e00ff */
[----:B------:R-:W-:Y:S01]  /*79c0*/  ISETP.NE.AND.EX P1, PT, R29, RZ, PT, P1 ;  /* 0x000000ff1d00720c */ /* 0x000fe20003f25310 */
[----:B------:R3:W4:Y:S01]  /*79d0*/  F2I.U32.TRUNC.NTZ R19, R10 ;  /* 0x0000000a00137305 */ /* 0x000722000020f000 */
[----:B------:R-:W3:Y:S01]  /*79e0*/  LDC R21, c[0x0][0x148] ;  /* 0x00005200ff157b82 */ /* 0x000ee20000000800 */
[----:B0-----:R-:W-:-:S02]  /*79f0*/  SHF.R.U64 R16, R6, R12, R7 ;  /* 0x0000000c06107219 */ /* 0x001fc40000001207 */
[----:B------:R-:W-:-:S05]  /*7a00*/  SHF.R.U32.HI R7, RZ, R12, R7 ;  /* 0x0000000cff077219 */ /* 0x000fca0000011607 */
[----:B------:R-:W0:Y:S01]  /*7a10*/  LDC R20, c[0x0][0x600] ;  /* 0x00018000ff147b82 */ /* 0x000e220000000800 */
[-CC-:B-1----:R-:W-:Y:S02]  /*7a20*/  SHF.R.U64 R14, R16, R24.reuse, R7.reuse ;  /* 0x00000018100e7219 */ /* 0x182fe40000001207 */
[----:B------:R-:W-:-:S05]  /*7a30*/  SHF.R.U32.HI R7, RZ, R24, R7 ;  /* 0x00000018ff077219 */ /* 0x000fca0000011607 */
[----:B------:R-:W1:Y:S01]  /*7a40*/  LDC R27, c[0x0][0x648] ;  /* 0x00019200ff1b7b82 */ /* 0x000e620000000800 */
[-CC-:B--2---:R-:W-:Y:S02]  /*7a50*/  SHF.R.U64 R18, R14, R26.reuse, R7.reuse ;  /* 0x0000001a0e127219 */ /* 0x184fe40000001207 */
[-C--:B------:R-:W-:Y:S02]  /*7a60*/  SHF.L.U32 R11, R11, R26.reuse, RZ ;  /* 0x0000001a0b0b7219 */ /* 0x080fe400000006ff */
[-C--:B------:R-:W-:Y:S01]  /*7a70*/  SHF.R.U32.HI R7, RZ, R26.reuse, R7 ;  /* 0x0000001aff077219 */ /* 0x080fe20000011607 */
[----:B------:R-:W-:Y:S01]  /*7a80*/  IMAD.MOV.U32 R6, RZ, RZ, R18 ;  /* 0x000000ffff067224 */ /* 0x000fe200078e0012 */
[----:B------:R-:W-:Y:S01]  /*7a90*/  SHF.L.U32 R26, R13, R26, RZ ;  /* 0x0000001a0d1a7219 */ /* 0x000fe200000006ff */
[----:B------:R-:W2:Y:S01]  /*7aa0*/  LDC R30, c[0x0][0x638] ;  /* 0x00018e00ff1e7b82 */ /* 0x000ea20000000800 */
[----:B------:R-:W-:-:S07]  /*7ab0*/  LOP3.LUT R25, RZ, R11, RZ, 0x33, !PT ;  /* 0x0000000bff197212 */ /* 0x000fce00078e33ff */
[----:B------:R-:W0:Y:S01]  /*7ac0*/  LDC R31, c[0x0][0x610] ;  /* 0x00018400ff1f7b82 */ /* 0x000e220000000800 */
[----:B----4-:R-:W-:Y:S05]  /*7ad0*/  @!P1 BRA `(.L_x_168) ;  /* 0x0000000000289947 */ /* 0x010fea0003800000 */
[----:B------:R-:W4:Y:S02]  /*7ae0*/  LDC R13, c[0x0][0x64c] ;  /* 0x00019300ff0d7b82 */ /* 0x000f240000000800 */
[----:B----4-:R-:W-:-:S05]  /*7af0*/  IADD3 R13, P1, R18, R13, RZ ;  /* 0x0000000d120d7210 */ /* 0x010fca0007f3e0ff */
[----:B------:R-:W-:-:S04]  /*7b00*/  IMAD.X R15, RZ, RZ, R7, P1 ;  /* 0x000000ffff0f7224 */ /* 0x000fc800008e0607 */
[----:B------:R-:W-:-:S04]  /*7b10*/  IMAD.WIDE.U32 R6, R15, R28, RZ ;  /* 0x0000001c0f067225 */ /* 0x000fc800078e00ff */
[----:B---3--:R-:W-:-:S04]  /*7b20*/  IMAD.WIDE.U32 R10, P1, R13, R29, R6 ;  /* 0x0000001d0d0a7225 */ /* 0x008fc80007820006 */
[----:B------:R-:W-:-:S04]  /*7b30*/  IMAD.WIDE.U32 R6, R13, R28, RZ ;  /* 0x0000001c0d067225 */ /* 0x000fc800078e00ff */
[----:B------:R-:W-:Y:S01]  /*7b40*/  IMAD.X R13, RZ, RZ, RZ, P1 ;  /* 0x000000ffff0d7224 */ /* 0x000fe200008e06ff */
[----:B------:R-:W-:Y:S01]  /*7b50*/  IADD3 RZ, P1, R7, R10, RZ ;  /* 0x0000000a07ff7210 */ /* 0x000fe20007f3e0ff */
[----:B------:R-:W-:-:S04]  /*7b60*/  IMAD.MOV.U32 R12, RZ, RZ, R11 ;  /* 0x000000ffff0c7224 */ /* 0x000fc800078e000b */
[----:B------:R-:W-:-:S08]  /*7b70*/  IMAD.WIDE.U32.X R6, R15, R29, R12, P1 ;  /* 0x0000001d0f067225 */ /* 0x000fd000008e040c */
.L_x_168:
[----:B-1----:R-:W-:Y:S01]  /*7b80*/  SHF.R.U64 R6, R6, R27, R7 ;  /* 0x0000001b06067219 */ /* 0x002fe20000001207 */
[----:B0-----:R-:W-:Y:S01]  /*7b90*/  VIADD R13, R20, 0xffffffff ;  /* 0xffffffff140d7836 */ /* 0x001fe20000000000 */
[----:B------:R-:W-:Y:S01]  /*7ba0*/  LOP3.LUT R11, R14, R25, RZ, 0xc0, !PT ;  /* 0x000000190e0b7212 */ /* 0x000fe200078ec0ff */
[----:B------:R-:W-:Y:S02]  /*7bb0*/  IMAD.MOV R19, RZ, RZ, -R19 ;  /* 0x000000ffff137224 */ /* 0x000fe400078e0a13 */
[----:B------:R-:W-:Y:S02]  /*7bc0*/  IMAD.MOV R7, RZ, RZ, -R6 ;  /* 0x000000ffff077224 */ /* 0x000fe400078e0a06 */
[----:B------:R-:W-:Y:S01]  /*7bd0*/  IMAD R26, R26, R6, R11 ;  /* 0x000000061a1a7224 */ /* 0x000fe200078e020b */
[----:B------:R-:W-:Y:S01]  /*7be0*/  LOP3.LUT R11, R16, R13, RZ, 0xc0, !PT ;  /* 0x0000000d100b7212 */ /* 0x000fe200078ec0ff */
[----:B---3--:R-:W-:Y:S02]  /*7bf0*/  @P3 IMAD R23, R21, R19, R22 ;  /* 0x0000001315173224 */ /* 0x008fe400078e0216 */
[----:B--2---:R-:W-:-:S02]  /*7c00*/  IMAD R6, R7, R30, R18 ;  /* 0x0000001e07067224 */ /* 0x004fc400078e0212 */
[----:B------:R-:W-:Y:S02]  /*7c10*/  IMAD R26, R26, R31, R23 ;  /* 0x0000001f1a1a7224 */ /* 0x000fe400078e0217 */
[----:B------:R-:W-:Y:S02]  /*7c20*/  IMAD R11, R6, R20, R11 ;  /* 0x00000014060b7224 */ /* 0x000fe400078e020b */
[----:B------:R-:W-:Y:S02]  /*7c30*/  IMAD.MOV.U32 R10, RZ, RZ, 0x1 ;  /* 0x00000001ff0a7424 */ /* 0x000fe400078e00ff */
[----:B------:R-:W-:Y:S01]  /*7c40*/  IMAD.MOV.U32 R6, RZ, RZ, R17 ;  /* 0x000000ffff067224 */ /* 0x000fe200078e0011 */
[----:B------:R-:W-:Y:S02]  /*7c50*/  SEL R7, R11, R26, !P3 ;  /* 0x0000001a0b077207 */ /* 0x000fe40005800000 */
[----:B------:R-:W-:-:S07]  /*7c60*/  SEL R26, R26, R11, !P3 ;  /* 0x0000000b1a1a7207 */ /* 0x000fce0005800000 */
.L_x_166:
[----:B------:R-:W-:Y:S01]  /*7c70*/  UIADD3 UR5, UR9, UR5, URZ ;  /* 0x0000000509057290 */ /* 0x000fe2000fffe03f */
[----:B------:R-:W-:Y:S01]  /*7c80*/  LOP3.LUT P1, RZ, R10, 0xff, RZ, 0xc0, !PT ;  /* 0x000000ff0aff7812 */ /* 0x000fe2000782c0ff */
[----:B------:R-:W-:Y:S02]  /*7c90*/  IMAD.MOV.U32 R10, RZ, RZ, R26 ;  /* 0x000000ffff0a7224 */ /* 0x000fe400078e001a */
[----:B------:R-:W-:Y:S02]  /*7ca0*/  USHF.R.U32.HI UR6, URZ, 0x2, UR5 ;  /* 0x000000023f067899 */ /* 0x000fe40008011605 */
[----:B------:R-:W-:Y:S02]  /*7cb0*/  UISETP.GT.U32.AND UP1, UPT, UR5, 0x3, UPT ;  /* 0x000000030500788c */ /* 0x000fe4000bf24070 */
[----:B------:R-:W-:Y:S02]  /*7cc0*/  ULOP3.LUT UR6, UR6, 0x1, URZ, 0xc0, !UPT ;  /* 0x0000000106067892 */ /* 0x000fe4000f8ec03f */
[----:B------:R-:W-:-:S02]  /*7cd0*/  UISETP.LT.U32.AND UP1, UPT, UR9, 0x4, UP1 ;  /* 0x000000040900788c */ /* 0x000fc40008f21070 */
[----:B------:R-:W-:Y:S02]  /*7ce0*/  UISETP.NE.U32.AND UP0, UPT, UR6, 0x1, UPT ;  /* 0x000000010600788c */ /* 0x000fe4000bf05070 */
[----:B------:R-:W-:Y:S02]  /*7cf0*/  USEL UR7, URZ, 0x1, !UP1 ;  /* 0x000000013f077887 */ /* 0x000fe4000c800000 */
[----:B------:R-:W-:Y:S02]  /*7d00*/  UISETP.GT.U32.AND UP0, UPT, UR9, 0x3, !UP0 ;  /* 0x000000030900788c */ /* 0x000fe4000c704070 */
[----:B------:R-:W-:Y:S02]  /*7d10*/  ULOP3.LUT UR5, UR5, 0x3, URZ, 0xc0, !UPT ;  /* 0x0000000305057892 */ /* 0x000fe4000f8ec03f */
[----:B------:R-:W-:-:S04]  /*7d20*/  USEL UR6, URZ, 0x1, !UP0 ;  /* 0x000000013f067887 */ /* 0x000fc8000c000000 */
[----:B------:R-:W-:Y:S01]  /*7d30*/  ULOP3.LUT UR4, UR6, UR4, UR7, 0x96, !UPT ;  /* 0x0000000406047292 */ /* 0x000fe2000f8e9607 */
[----:B------:R-:W-:Y:S11]  /*7d40*/  @P1 BRA `(.L_x_169) ;  /* 0xffffff9400001947 */ /* 0x000ff6000383ffff */
[----:B------:R-:W-:Y:S05]  /*7d50*/  EXIT ;  /* 0x000000000000794d */ /* 0x000fea0003800000 */
.L_x_7:
[----:B0-----:R-:W-:Y:S01]  /*7d60*/  ULDC.64 UR4, c[0x0][0x650] ;  /* 0x0001940000047ab9 */ /* 0x001fe20000000a00 */
        /* <DEDUP_REMOVED lines=25> */
.L_x_171:
[----:B------:R-:W0:Y:S01]  /*7f00*/  LDC.64 R28, c[0x0][0x640] ;  /* 0x00019000ff1c7b82 */ /* 0x000e220000000a00 */
[-CC-:B------:R-:W-:Y:S01]  /*7f10*/  SHF.R.U64 R21, R16, R10.reuse, R17.reuse ;  /* 0x0000000a10157219 */ /* 0x180fe20000001211 */
[----:B------:R-:W-:Y:S01]  /*7f20*/  IMAD.MOV.U32 R27, RZ, RZ, 0x1 ;  /* 0x00000001ff1b7424 */ /* 0x000fe200078e00ff */
[----:B------:R-:W-:Y:S02]  /*7f30*/  SHF.R.U32.HI R5, RZ, R10, R17 ;  /* 0x0000000aff057219 */ /* 0x000fe40000011611 */
[----:B------:R-:W-:-:S03]  /*7f40*/  IADD3 R7, P0, RZ, -R21, RZ ;  /* 0x80000015ff077210 */ /* 0x000fc60007f1e0ff */
[----:B------:R-:W1:Y:S02]  /*7f50*/  LDC R14, c[0x0][0x618] ;  /* 0x00018600ff0e7b82 */ /* 0x000e640000000800 */
[----:B------:R-:W-:Y:S02]  /*7f60*/  IMAD.X R5, RZ, RZ, ~R5, P0 ;  /* 0x000000ffff057224 */ /* 0x000fe400000e0e05 */
[----:B------:R-:W-:-:S04]  /*7f70*/  IMAD.WIDE.U32 R12, R7, R24, R2 ;  /* 0x00000018070c7225 */ /* 0x000fc800078e0002 */
[----:B------:R-:W2:Y:S01]  /*7f80*/  LDC R16, c[0x0][0x608] ;  /* 0x00018200ff107b82 */ /* 0x000ea20000000800 */
[----:B------:R-:W-:-:S04]  /*7f90*/  IMAD R10, R5, R24, RZ ;  /* 0x00000018050a7224 */ /* 0x000fc800078e02ff */
[----:B------:R-:W-:Y:S02]  /*7fa0*/  IMAD R5, R7, R25, R10 ;  /* 0x0000001907057224 */ /* 0x000fe400078e020a */
[----:B------:R-:W-:Y:S01]  /*7fb0*/  IMAD.MOV.U32 R7, RZ, RZ, -0x1 ;  /* 0xffffffffff077424 */ /* 0x000fe200078e00ff */
[----:B------:R-:W3:Y:S01]  /*7fc0*/  LDC R26, c[0x0][0x658] ;  /* 0x00019600ff1a7b82 */ /* 0x000ee20000000800 */
[----:B------:R-:W-:Y:S01]  /*7fd0*/  IMAD.IADD R5, R13, 0x1, R5 ;  /* 0x000000010d057824 */ /* 0x000fe200078e0205 */
[----:B0-----:R-:W-:-:S04]  /*7fe0*/  ISETP.NE.U32.AND P0, PT, R28, RZ, PT ;  /* 0x000000ff1c00720c */ /* 0x001fc80003f05070 */
        /* <DEDUP_REMOVED lines=8> */
[-CC-:B---3--:R-:W-:Y:S02]  /*8070*/  SHF.R.U64 R24, R22, R26.reuse, R5.reuse ;  /* 0x0000001a16187219 */ /* 0x188fe40000001205 */
[-C--:B------:R-:W-:Y:S02]  /*8080*/  SHF.L.U32 R7, R7, R26.reuse, RZ ;  /* 0x0000001a07077219 */ /* 0x080fe400000006ff */
[----:B------:R-:W-:Y:S01]  /*8090*/  SHF.R.U32.HI R13, RZ, R26, R5 ;  /* 0x0000001aff0d7219 */ /* 0x000fe20000011605 */
[----:B------:R-:W-:Y:S01]  /*80a0*/  IMAD.MOV.U32 R12, RZ, RZ, R24 ;  /* 0x000000ffff0c7224 */ /* 0x000fe200078e0018 */
[----:B------:R-:W-:Y:S01]  /*80b0*/  LOP3.LUT R31, RZ, R7, RZ, 0x33, !PT ;  /* 0x00000007ff1f7212 */ /* 0x000fe200078e33ff */
[----:B------:R-:W3:Y:S01]  /*80c0*/  LDC R30, c[0x0][0x610] ;  /* 0x00018400ff1e7b82 */ /* 0x000ee20000000800 */
[----:B------:R-:W-:Y:S05]  /*80d0*/  @!P0 BRA `(.L_x_172) ;  /* 0x0000000000288947 */ /* 0x000fea0003800000 */
        /* <DEDUP_REMOVED lines=10> */
.L_x_172:
[----:B-1----:R-:W-:Y:S01]  /*8180*/  SHF.R.U64 R10, R12, R10, R13 ;  /* 0x0000000a0c0a7219 */ /* 0x002fe2000000120d */
[----:B0-----:R-:W-:Y:S01]  /*8190*/  VIADD R9, R23, 0xffffffff ;  /* 0xffffffff17097836 */ /* 0x001fe20000000000 */
[----:B------:R-:W-:Y:S01]  /*81a0*/  SHF.L.U32 R27, R27, R26, RZ ;  /* 0x0000001a1b1b7219 */ /* 0x000fe200000006ff */
[----:B------:R-:W-:Y:S01]  /*81b0*/  @P3 IMAD R11, R19, R20, R8 ;  /* 0x00000014130b3224 */ /* 0x000fe200078e0208 */
[----:B------:R-:W-:Y:S01]  /*81c0*/  LOP3.LUT R5, R22, R31, RZ, 0xc0, !PT ;  /* 0x0000001f16057212 */ /* 0x000fe200078ec0ff */
[----:B------:R-:W-:Y:S01]  /*81d0*/  IMAD.MOV R7, RZ, RZ, -R10 ;  /* 0x000000ffff077224 */ /* 0x000fe200078e0a0a */
[----:B------:R-:W-:Y:S01]  /*81e0*/  LOP3.LUT R18, R18, R9, RZ, 0xc0, !PT ;  /* 0x0000000912127212 */ /* 0x000fe200078ec0ff */
[----:B------:R-:W-:Y:S02]  /*81f0*/  IMAD.MOV.U32 R16, RZ, RZ, R21 ;  /* 0x000000ffff107224 */ /* 0x000fe400078e0015 */
[----:B------:R-:W-:Y:S02]  /*8200*/  IMAD R10, R27, R10, R5 ;  /* 0x0000000a1b0a7224 */ /* 0x000fe400078e0205 */
[----:B--2---:R-:W-:-:S02]  /*8210*/  IMAD R5, R7, R25, R24 ;  /* 0x0000001907057224 */ /* 0x004fc400078e0218 */
[----:B---3--:R-:W-:Y:S02]  /*8220*/  IMAD R11, R10, R30, R11 ;  /* 0x0000001e0a0b7224 */ /* 0x008fe400078e020b */
[----:B------:R-:W-:Y:S02]  /*8230*/  IMAD R18, R5, R23, R18 ;  /* 0x0000001705127224 */ /* 0x000fe400078e0212 */
[----:B------:R-:W-:-:S03]  /*8240*/  IMAD.MOV.U32 R7, RZ, RZ, 0x1 ;  /* 0x00000001ff077424 */ /* 0x000fc600078e00ff */
[----:B------:R-:W-:Y:S02]  /*8250*/  SEL R5, R18, R11, !P3 ;  /* 0x0000000b12057207 */ /* 0x000fe40005800000 */
[----:B------:R-:W-:-:S07]  /*8260*/  SEL R18, R11, R18, !P3 ;  /* 0x000000120b127207 */ /* 0x000fce0005800000 */
.L_x_170:
[----:B------:R-:W-:-:S08]  /*8270*/  NOP ;  /* 0x0000000000007918 */ /* 0x000fd00000000000 */
[----:B------:R-:W0:-:S00]  /*8280*/  USETMAXREG.DEALLOC.CTAPOOL 0x28 ;  /* 0x00000028000079c8 */ /* 0x000e0000080e0500 */
[----:B0-----:R-:W-:-:S13]  /*8290*/  ISETP.NE.AND P0, PT, R6, RZ, PT ;  /* 0x000000ff0600720c */ /* 0x001fda0003f05270 */
[----:B------:R-:W-:Y:S05]  /*82a0*/  @P0 EXIT ;  /* 0x000000000000094d */ /* 0x000fea0003800000 */
[----:B------:R-:W-:Y:S01]  /*82b0*/  LOP3.LUT P0, RZ, R7, 0xff, RZ, 0xc0, !PT ;  /* 0x000000ff07ff7812 */ /* 0x000fe2000780c0ff */
[----:B------:R-:W-:Y:S02]  /*82c0*/  IMAD.MOV.U32 R15, RZ, RZ, 0x1 ;  /* 0x00000001ff0f7424 */ /* 0x000fe400078e00ff */
[----:B------:R-:W-:-:S10]  /*82d0*/  IMAD.MOV.U32 R14, RZ, RZ, RZ ;  /* 0x000000ffff0e7224 */ /* 0x000fd400078e00ff */
[----:B------:R-:W-:Y:S05]  /*82e0*/  @!P0 BRA `(.L_x_173) ;  /* 0x0000000c00348947 */ /* 0x000fea0003800000 */
[----:B------:R-:W0:Y:S01]  /*82f0*/  LDC R6, c[0x0][0x28c] ;  /* 0x0000a300ff067b82 */ /* 0x000e220000000800 */
[----:B------:R-:W-:Y:S01]  /*8300*/  ULDC UR5, c[0x0][0x658] ;  /* 0x0001960000057ab9 */ /* 0x000fe20000000800 */
[----:B------:R-:W-:Y:S01]  /*8310*/  UMOV UR7, 0xffffffff ;  /* 0xffffffff00077882 */ /* 0x000fe20000000000 */
[----:B------:R-:W-:Y:S01]  /*8320*/  ULDC UR6, c[0x0][0xc] ;  /* 0x0000030000067ab9 */ /* 0x000fe20000000800 */
[----:B------:R-:W-:Y:S01]  /*8330*/  USHF.L.U32 UR8, UR7, UR5, URZ ;  /* 0x0000000507087299 */ /* 0x000fe2000800063f */
[----:B------:R-:W-:Y:S01]  /*8340*/  BSSY B0, `(.L_x_173) ;  /* 0x00000c7000007945 */ /* 0x000fe20003800000 */
[----:B------:R-:W-:Y:S01]  /*8350*/  UMOV UR9, 0x1 ;  /* 0x0000000100097882 */ /* 0x000fe20000000000 */
[----:B------:R-:W-:Y:S01]  /*8360*/  ULDC UR7, c[0x0][0x10] ;  /* 0x0000040000077ab9 */ /* 0x000fe20000000800 */
[----:B------:R-:W1:Y:S01]  /*8370*/  S2UR UR10, SR_CgaCtaId ;  /* 0x00000000000a79c3 */ /* 0x000e620000008800 */
[----:B------:R-:W-:Y:S01]  /*8380*/  UIMAD.WIDE.U32 UR6, UR6, UR7, URZ ;  /* 0x00000007060672a5 */ /* 0x000fe2000f8e003f */
[----:B------:R-:W-:Y:S01]  /*8390*/  IMAD.MOV.U32 R12, RZ, RZ, 0x1 ;  /* 0x00000001ff0c7424 */ /* 0x000fe200078e00ff */
[----:B------:R-:W-:Y:S01]  /*83a0*/  USHF.L.U32 UR18, UR9, UR5, URZ ;  /* 0x0000000509127299 */ /* 0x000fe2000800063f */
[----:B------:R-:W-:Y:S01]  /*83b0*/  LOP3.LUT R17, R4, 0x2, RZ, 0xfc, !PT ;  /* 0x0000000204117812 */ /* 0x000fe200078efcff */
[----:B------:R-:W-:Y:S01]  /*83c0*/  IMAD.MOV.U32 R15, RZ, RZ, 0x1 ;  /* 0x00000001ff0f7424 */ /* 0x000fe200078e00ff */
[----:B------:R-:W-:Y:S01]  /*83d0*/  ULDC UR5, c[0x0][0x14] ;  /* 0x0000050000057ab9 */ /* 0x000fe20000000800 */
[----:B------:R-:W-:Y:S01]  /*83e0*/  IMAD.MOV.U32 R14, RZ, RZ, RZ ;  /* 0x000000ffff0e7224 */ /* 0x000fe200078e00ff */
[----:B------:R-:W-:-:S02]  /*83f0*/  UIMAD.WIDE.U32 UR20, UR6, UR5, URZ ;  /* 0x00000005061472a5 */ /* 0x000fc4000f8e003f */
[----:B------:R-:W-:Y:S01]  /*8400*/  UIMAD UR13, UR7, UR5, URZ ;  /* 0x00000005070d72a4 */ /* 0x000fe2000f8e023f */
[----:B------:R-:W-:Y:S01]  /*8410*/  ULDC UR4, c[0x0][0x600] ;  /* 0x0001800000047ab9 */ /* 0x000fe20000000800 */
[----:B------:R-:W-:Y:S02]  /*8420*/  ULOP3.LUT UR17, URZ, UR8, URZ, 0x33, !UPT ;  /* 0x000000083f117292 */ /* 0x000fe4000f8e333f */
[----:B------:R-:W-:Y:S01]  /*8430*/  UIADD3 UR4, UR4, -0x1, URZ ;  /* 0xffffffff04047890 */ /* 0x000fe2000fffe03f */
[----:B0-----:R-:W-:Y:S01]  /*8440*/  VIADD R6, R6, 0x3f ;  /* 0x0000003f06067836 */ /* 0x001fe20000000000 */
[----:B------:R-:W-:Y:S01]  /*8450*/  UIADD3 UR13, UR21, UR13, URZ ;  /* 0x0000000d150d7290 */ /* 0x000fe2000fffe03f */
[----:B------:R-:W-:-:S03]  /*8460*/  ULDC.64 UR22, c[0x0][0x198] ;  /* 0x0000660000167ab9 */ /* 0x000fc60000000a00 */
[----:B------:R-:W-:Y:S01]  /*8470*/  SHF.R.S32.HI R7, RZ, 0x1f, R6 ;  /* 0x0000001fff077819 */ /* 0x000fe20000011406 */
[----:B-1----:R-:W-:-:S03]  /*8480*/  IMAD.U32 R11, RZ, RZ, UR10 ;  /* 0x0000000aff0b7e24 */ /* 0x002fc6000f8e00ff */
[----:B------:R-:W-:-:S04]  /*8490*/  LEA.HI R7, R7, R6, RZ, 0x6 ;  /* 0x0000000607077211 */ /* 0x000fc800078f30ff */
[----:B------:R-:W-:-:S05]  /*84a0*/  SHF.R.S32.HI R13, RZ, 0x6, R7 ;  /* 0x00000006ff0d7819 */ /* 0x000fca0000011407 */
[----:B------:R-:W-:-:S07]  /*84b0*/  VIADD R10, R13, 0x1 ;  /* 0x000000010d0a7836 */ /* 0x000fce0000000000 */
.L_x_184:
[----:B------:R-:W-:-:S03]  /*84c0*/  UMOV UR5, 0xffffffff ;  /* 0xffffffff00057882 */ /* 0x000fc60000000000 */
[----:B------:R-:W-:Y:S05]  /*84d0*/  BRA.DIV UR5, `(.L_x_174) ;  /* 0x0000000e05a87947 */ /* 0x000fea000b800000 */
[----:B------:R-:W-:-:S13]  /*84e0*/  ELECT P0, URZ, PT ;  /* 0x00000000003f782f */ /* 0x000fda0003800000 */
.L_x_195:
[----:B------:R-:W0:Y:S01]  /*84f0*/  LDC R6, c[0x0][0x28c] ;  /* 0x0000a300ff067b82 */ /* 0x000e220000000800 */
[----:B------:R-:W-:Y:S01]  /*8500*/  BSSY B1, `(.L_x_175) ;  /* 0x0000039000017945 */ /* 0x000fe20003800000 */
[----:B0-----:R-:W-:-:S13]  /*8510*/  ISETP.LT.OR P0, PT, R6, 0x1, !P0 ;  /* 0x000000010600780c */ /* 0x001fda0004701670 */
[----:B------:R-:W-:Y:S05]  /*8520*/  @P0 BRA `(.L_x_176) ;  /* 0x0000000000d80947 */ /* 0x000fea0003800000 */
[----:B------:R-:W-:Y:S02]  /*8530*/  IMAD R18, R18, 0x2, R11 ;  /* 0x0000000212127824 */ /* 0x000fe400078e020b */
[----:B------:R-:W-:Y:S02]  /*8540*/  IMAD.SHL.U32 R19, R5, 0x80, RZ ;  /* 0x0000008005137824 */ /* 0x000fe400078e00ff */
[----:B------:R-:W-:Y:S02]  /*8550*/  IMAD.MOV.U32 R22, RZ, RZ, RZ ;  /* 0x000000ffff167224 */ /* 0x000fe400078e00ff */
[----:B------:R-:W-:Y:S02]  /*8560*/  IMAD.MOV.U32 R5, RZ, RZ, R10 ;  /* 0x000000ffff057224 */ /* 0x000fe400078e000a */
[----:B------:R-:W-:Y:S02]  /*8570*/  IMAD.MOV.U32 R6, RZ, RZ, R15 ;  /* 0x000000ffff067224 */ /* 0x000fe400078e000f */
[----:B------:R-:W-:-:S02]  /*8580*/  IMAD.MOV.U32 R7, RZ, RZ, R14 ;  /* 0x000000ffff077224 */ /* 0x000fc400078e000e */
[----:B------:R-:W-:-:S07]  /*8590*/  IMAD.SHL.U32 R18, R18, 0x40, RZ ;  /* 0x0000004012127824 */ /* 0x000fce00078e00ff */
.L_x_179:
[----:B------:R-:W0:Y:S01]  /*85a0*/  S2UR UR5, SR_CgaCtaId ;  /* 0x00000000000579c3 */ /* 0x000e220000008800 */
[----:B------:R-:W-:Y:S02]  /*85b0*/  MOV R8, 0x400 ;  /* 0x0000040000087802 */ /* 0x000fe40000000f00 */
[----:B------:R-:W-:-:S13]  /*85c0*/  LOP3.LUT P1, RZ, R0, 0x7f, RZ, 0xc0, !PT ;  /* 0x0000007f00ff7812 */ /* 0x000fda000782c0ff */
[----:B------:R-:W1:Y:S01]  /*85d0*/  @!P1 LDC R9, c[0x0][0x500] ;  /* 0x00014000ff099b82 */ /* 0x000e620000000800 */
[----:B0-----:R-:W-:-:S05]  /*85e0*/  IMAD.U32 R11, RZ, RZ, UR5 ;  /* 0x00000005ff0b7e24 */ /* 0x001fca000f8e00ff */
[----:B------:R-:W-:Y:S02]  /*85f0*/  LEA R20, R11, R8, 0x18 ;  /* 0x000000080b147211 */ /* 0x000fe400078ec0ff */
[----:B------:R-:W-:-:S03]  /*8600*/  SHF.L.U32 R8, R6, 0x1f, RZ ;  /* 0x0000001f06087819 */ /* 0x000fc600000006ff */
[----:B------:R-:W-:-:S04]  /*8610*/  IMAD R21, R7, 0x8, R20 ;  /* 0x0000000807157824 */ /* 0x000fc800078e0214 */
[----:B------:R-:W0:Y:S02]  /*8620*/  SYNCS.PHASECHK.TRANS64.TRYWAIT P0, [R21+URZ+0x20], R8 ;  /* 0x00002008150075a7 */ /* 0x000e24000800017f */
[----:B01----:R-:W-:Y:S05]  /*8630*/  @!P0 BRA `(.L_x_177) ;  /* 0x0000000c00708947 */ /* 0x003fea0003800000 */
.L_x_196:
[----:B0-----:R-:W-:Y:S01]  /*8640*/  PRMT R8, R17, 0x9910, RZ ;  /* 0x0000991011087816 */ /* 0x001fe200000000ff */
[----:B------:R0:W-:Y:S03]  /*8650*/  @!P1 SYNCS.ARRIVE.TRANS64 RZ, [R21+URZ], R9 ;  /* 0x0000000915ff99a7 */ /* 0x0001e6000800003f */
[----:B------:R-:W-:-:S13]  /*8660*/  ISETP.NE.AND P0, PT, R8, 0x2, PT ;  /* 0x000000020800780c */ /* 0x000fda0003f05270 */
[----:B0-----:R-:W-:Y:S05]  /*8670*/  @P0 BRA `(.L_x_178) ;  /* 0x0000000000040947 */ /* 0x001fea0003800000 */
[----:B------:R-:W-:Y:S01]  /*8680*/  BPT.TRAP 0x1 ;  /* 0x000000040000795c */ /* 0x000fe20000300000 */
.L_x_178:
[----:B------:R-:W-:Y:S01]  /*8690*/  IMAD.SHL.U32 R8, R7, 0x2000, RZ ;  /* 0x0000200007087824 */ /* 0x000fe200078e00ff */
[C---:B------:R-:W-:Y:S01]  /*86a0*/  R2UR UR8, R20.reuse ;  /* 0x00000000140872ca */ /* 0x040fe200000e0000 */
[----:B------:R-:W-:Y:S01]  /*86b0*/  VIADD R5, R5, 0xffffffff ;  /* 0xffffffff05057836 */ /* 0x000fe20000000000 */
[----:B------:R-:W-:Y:S01]  /*86c0*/  R2UR UR9, R21 ;  /* 0x00000000150972ca */ /* 0x000fe200000e0000 */
[--C-:B------:R-:W-:Y:S01]  /*86d0*/  IMAD R9, R11, 0x1000, R8.reuse ;  /* 0x000010000b097824 */ /* 0x100fe200078e0208 */
[----:B------:R-:W-:Y:S01]  /*86e0*/  IADD3 R8, R20, 0x8100, R8 ;  /* 0x0000810014087810 */ /* 0x000fe20007ffe008 */
[----:B------:R-:W-:Y:S01]  /*86f0*/  UIADD3 UR6, UP0, UR22, 0xf0, URZ ;  /* 0x000000f016067890 */ /* 0x000fe2000ff1e03f */
[----:B------:R-:W-:Y:S01]  /*8700*/  R2UR UR11, R18 ;  /* 0x00000000120b72ca */ /* 0x000fe200000e0000 */
[----:B------:R-:W-:Y:S01]  /*8710*/  UIADD3 UR24, UP1, UR22, 0x1f0, URZ ;  /* 0x000001f016187890 */ /* 0x000fe2000ff3e03f */
[----:B------:R-:W-:Y:S01]  /*8720*/  R2UR UR5, R9 ;  /* 0x00000000090572ca */ /* 0x000fe200000e0000 */
[----:B------:R-:W-:Y:S01]  /*8730*/  UIADD3.X UR7, URZ, UR23, URZ, UP0, !UPT ;  /* 0x000000173f077290 */ /* 0x000fe200087fe43f */
[----:B------:R-:W-:Y:S01]  /*8740*/  R2UR UR10, R22 ;  /* 0x00000000160a72ca */ /* 0x000fe200000e0000 */
[----:B------:R-:W-:Y:S01]  /*8750*/  VIADD R7, R7, 0x1 ;  /* 0x0000000107077836 */ /* 0x000fe20000000000 */
[----:B------:R-:W-:Y:S01]  /*8760*/  R2UR UR12, R16 ;  /* 0x00000000100c72ca */ /* 0x000fe200000e0000 */
[----:B------:R-:W-:Y:S01]  /*8770*/  UIADD3.X UR25, URZ, UR23, URZ, UP1, !UPT ;  /* 0x000000173f197290 */ /* 0x000fe20008ffe43f */
[----:B------:R-:W-:Y:S01]  /*8780*/  R2UR UR16, R8 ;  /* 0x00000000081072ca */ /* 0x000fe200000e0000 */
[----:B------:R-:W-:Y:S01]  /*8790*/  UMOV UR14, 0x0 ;  /* 0x00000000000e7882 */ /* 0x000fe20000000000 */
[----:B------:R-:W-:Y:S01]  /*87a0*/  R2UR UR19, R19 ;  /* 0x00000000131372ca */ /* 0x000fe200000e0000 */
[----:B------:R-:W-:Y:S01]  /*87b0*/  UMOV UR15, 0x10000000 ;  /* 0x10000000000f7882 */ /* 0x000fe20000000000 */
[----:B------:R-:W-:Y:S01]  /*87c0*/  ISETP.GT.AND P1, PT, R5, 0x1, PT ;  /* 0x000000010500780c */ /* 0x000fe20003f24270 */
[----:B------:R-:W-:Y:S01]  /*87d0*/  VIADD R22, R22, 0x40 ;  /* 0x0000004016167836 */ /* 0x000fe20000000000 */
[----:B------:R-:W-:Y:S01]  /*87e0*/  ISETP.NE.AND P0, PT, R7, 0x4, PT ;  /* 0x000000040700780c */ /* 0x000fe20003f05270 */
[----:B------:R-:W-:-:S03]  /*87f0*/  UIADD3 UR8, UR8, 0x100, UR5 ;  /* 0x0000010008087890 */ /* 0x000fc6000fffe005 */
[----:B------:R-:W-:Y:S01]  /*8800*/  UMOV UR5, 0x30000 ;  /* 0x0003000000057882 */ /* 0x000fe20000000000 */
[----:B------:R-:W-:Y:S02]  /*8810*/  SEL R9, RZ, 0x1, P0 ;  /* 0x00000001ff097807 */ /* 0x000fe40000000000 */
[----:B------:R-:W-:Y:S02]  /*8820*/  SEL R7, R7, RZ, P0 ;  /* 0x000000ff07077207 */ /* 0x000fe40000000000 */
[----:B------:R-:W-:Y:S01]  /*8830*/  LOP3.LUT R6, R6, R9, RZ, 0x3c, !PT ;  /* 0x0000000906067212 */ /* 0x000fe200078e3cff */
[----:B------:R0:W-:Y:S02]  /*8840*/  UTMALDG.3D.MULTICAST [UR8], [UR6], UR5, desc[UR14] ;  /* 0x00000e08060073b4 */ /* 0x0001e40008011805 */
[----:B0-----:R-:W-:Y:S01]  /*8850*/  UMOV UR8, UR16 ;  /* 0x0000001000087c82 */ /* 0x001fe20008000000 */
[----:B------:R-:W-:Y:S02]  /*8860*/  UMOV UR11, UR19 ;  /* 0x00000013000b7c82 */ /* 0x000fe40008000000 */
[----:B------:R0:W-:Y:S02]  /*8870*/  UTMALDG.3D [UR8], [UR24], desc[UR14] ;  /* 0x00000e08180075b4 */ /* 0x0001e40008011000 */
[----:B0-----:R-:W-:Y:S05]  /*8880*/  @P1 BRA `(.L_x_179) ;  /* 0xfffffffc00441947 */ /* 0x001fea000383ffff */
.L_x_176:
[----:B------:R-:W-:Y:S05]  /*8890*/  BSYNC B1 ;  /* 0x0000000000017941 */ /* 0x000fea0003800000 */
.L_x_175:
[----:B------:R-:W-:Y:S01]  /*88a0*/  LOP3.LUT P1, RZ, R12, 0xff, RZ, 0xc0, !PT ;  /* 0x000000ff0cff7812 */ /* 0x000fe2000782c0ff */
[C---:B------:R-:W-:Y:S01]  /*88b0*/  IMAD.IADD R14, R13.reuse, 0x1, R14 ;  /* 0x000000010d0e7824 */ /* 0x040fe200078e020e */
[----:B------:R-:W-:Y:S01]  /*88c0*/  IADD3 R2, P2, R2, UR20, RZ ;  /* 0x0000001402027c10 */ /* 0x000fe2000ff5e0ff */
[----:B------:R-:W-:Y:S01]  /*88d0*/  ULDC.64 UR6, c[0x0][0x650] ;  /* 0x0001940000067ab9 */ /* 0x000fe20000000a00 */
[----:B------:R-:W-:Y:S01]  /*88e0*/  BSSY B1, `(.L_x_180) ;  /* 0x000006a000017945 */ /* 0x000fe20003800000 */
[----:B------:R-:W-:Y:S01]  /*88f0*/  IMAD.MOV.U32 R18, RZ, RZ, -0x1 ;  /* 0xffffffffff127424 */ /* 0x000fe200078e00ff */
[----:B------:R-:W-:Y:S01]  /*8900*/  ISETP.GT.U32.AND P0, PT, R14, 0x3, PT ;  /* 0x000000030e00780c */ /* 0x000fe20003f04070 */
[----:B------:R-:W-:Y:S01]  /*8910*/  IMAD.MOV.U32 R16, RZ, RZ, -0x1 ;  /* 0xffffffffff107424 */ /* 0x000fe200078e00ff */
[----:B------:R-:W-:Y:S02]  /*8920*/  SHF.R.U32.HI R5, RZ, 0x2, R14 ;  /* 0x00000002ff057819 */ /* 0x000fe4000001160e */
[----:B------:R-:W-:-:S02]  /*8930*/  ISETP.LT.U32.AND P0, PT, R13, 0x4, P0 ;  /* 0x000000040d00780c */ /* 0x000fc40000701070 */
[----:B------:R-:W-:Y:S01]  /*8940*/  IADD3.X R3, R3, UR13, RZ, P2, !PT ;  /* 0x0000000d03037c10 */ /* 0x000fe200097fe4ff */
[----:B------:R-:W0:Y:S01]  /*8950*/  @P1 S2R R11, SR_CgaCtaId ;  /* 0x00000000000b1919 */ /* 0x000e220000008800 */
[----:B------:R-:W-:Y:S02]  /*8960*/  @P1 MOV R6, 0x400 ;  /* 0x0000040000061802 */ /* 0x000fe40000000f00 */
[----:B------:R-:W-:Y:S02]  /*8970*/  ISETP.GE.U32.AND P2, PT, R2, UR6, PT ;  /* 0x0000000602007c0c */ /* 0x000fe4000bf46070 */
[----:B------:R-:W-:Y:S02]  /*8980*/  LOP3.LUT R5, R5, 0x1, RZ, 0xc0, !PT ;  /* 0x0000000105057812 */ /* 0x000fe400078ec0ff */
[----:B------:R-:W-:Y:S02]  /*8990*/  LOP3.LUT R14, R14, 0x3, RZ, 0xc0, !PT ;  /* 0x000000030e0e7812 */ /* 0x000fe400078ec0ff */
[----:B------:R-:W-:-:S02]  /*89a0*/  PRMT R12, RZ, 0x7610, R12 ;  /* 0x00007610ff0c7816 */ /* 0x000fc4000000000c */
[----:B0-----:R-:W-:-:S04]  /*89b0*/  @P1 LEA R6, R11, R6, 0x18 ;  /* 0x000000060b061211 */ /* 0x001fc800078ec0ff */
[----:B------:R0:W-:Y:S01]  /*89c0*/  @P1 SYNCS.ARRIVE.TRANS64.A1T0 RZ, [R6+URZ+0x58], RZ ;  /* 0x000058ff06ff19a7 */ /* 0x0001e2000810003f */
[----:B------:R-:W-:-:S04]  /*89d0*/  ISETP.NE.U32.AND P1, PT, R5, 0x1, PT ;  /* 0x000000010500780c */ /* 0x000fc80003f25070 */
[----:B------:R-:W-:Y:S02]  /*89e0*/  ISETP.GT.U32.AND P1, PT, R13, 0x3, !P1 ;  /* 0x000000030d00780c */ /* 0x000fe40004f24070 */
[----:B0-----:R-:W-:Y:S02]  /*89f0*/  SEL R6, RZ, 0x1, !P0 ;  /* 0x00000001ff067807 */ /* 0x001fe40004000000 */
[----:B------:R-:W-:Y:S02]  /*8a00*/  ISETP.GE.U32.AND.EX P0, PT, R3, UR7, PT, P2 ;  /* 0x0000000703007c0c */ /* 0x000fe4000bf06120 */
[----:B------:R-:W-:-:S04]  /*8a10*/  SEL R5, RZ, 0x1, !P1 ;  /* 0x00000001ff057807 */ /* 0x000fc80004800000 */
[--C-:B------:R-:W-:Y:S01]  /*8a20*/  LOP3.LUT R15, R5, R15, R6.reuse, 0x96, !PT ;  /* 0x0000000f050f7212 */ /* 0x100fe200078e9606 */
[----:B------:R-:W-:Y:S01]  /*8a30*/  IMAD.MOV.U32 R5, RZ, RZ, -0x1 ;  /* 0xffffffffff057424 */ /* 0x000fe200078e00ff */
[----:B------:R-:W-:-:S05]  /*8a40*/  PRMT R6, RZ, 0x7610, R6 ;  /* 0x00007610ff067816 */ /* 0x000fca0000000006 */
[----:B------:R-:W-:Y:S05]  /*8a50*/  @P0 BRA `(.L_x_181) ;  /* 0x0000000400480947 */ /* 0x000fea0003800000 */
[----:B------:R-:W0:Y:S01]  /*8a60*/  S2R R18, SR_CTAID.X ;  /* 0x0000000000127919 */ /* 0x000e220000002500 */
[----:B------:R-:W-:Y:S01]  /*8a70*/  ULDC.64 UR6, c[0x0][0x628] ;  /* 0x00018a0000067ab9 */ /* 0x000fe20000000a00 */
[----:B------:R-:W1:Y:S01]  /*8a80*/  LDC R19, c[0x0][0x144] ;  /* 0x00005100ff137b82 */ /* 0x000e620000000800 */
[----:B------:R-:W-:Y:S01]  /*8a90*/  ISETP.NE.U32.AND P0, PT, RZ, UR6, PT ;  /* 0x00000006ff007c0c */ /* 0x000fe2000bf05070 */
[----:B------:R-:W2:Y:S01]  /*8aa0*/  S2R R5, SR_CTAID.Y ;  /* 0x0000000000057919 */ /* 0x000ea20000002600 */
[----:B------:R-:W-:Y:S01]  /*8ab0*/  ULDC UR8, c[0x0][0x630] ;  /* 0x00018c0000087ab9 */ /* 0x000fe20000000800 */
[----:B------:R-:W-:Y:S01]  /*8ac0*/  ULDC UR9, c[0x0][0x150] ;  /* 0x0000540000097ab9 */ /* 0x000fe20000000800 */
[----:B------:R-:W-:Y:S01]  /*8ad0*/  ISETP.NE.AND.EX P0, PT, RZ, UR7, PT, P0 ;  /* 0x00000007ff007c0c */ /* 0x000fe2000bf05300 */
[----:B------:R-:W-:Y:S02]  /*8ae0*/  IMAD.MOV.U32 R6, RZ, RZ, R2 ;  /* 0x000000ffff067224 */ /* 0x000fe400078e0002 */
[----:B------:R-:W-:Y:S01]  /*8af0*/  IMAD.MOV.U32 R7, RZ, RZ, R3 ;  /* 0x000000ffff077224 */ /* 0x000fe200078e0003 */
[----:B0-----:R-:W-:-:S09]  /*8b00*/  I2FP.F32.U32 R20, R18 ;  /* 0x0000001200147245 */ /* 0x001fd20000201000 */
[----:B------:R-:W-:Y:S05]  /*8b10*/  @!P0 BRA `(.L_x_182) ;  /* 0x0000000000288947 */ /* 0x000fea0003800000 */
[----:B------:R-:W-:Y:S02]  /*8b20*/  ULDC UR5, c[0x0][0x634] ;  /* 0x00018d0000057ab9 */ /* 0x000fe40000000800 */
[----:B------:R-:W-:-:S05]  /*8b30*/  IADD3 R7, P0, R2, UR5, RZ ;  /* 0x0000000502077c10 */ /* 0x000fca000ff1e0ff */
[----:B------:R-:W-:-:S04]  /*8b40*/  IMAD.X R21, RZ, RZ, R3, P0 ;  /* 0x000000ffff157224 */ /* 0x000fc800000e0603 */
[----:B------:R-:W-:-:S04]  /*8b50*/  IMAD.WIDE.U32 R8, R21, UR6, RZ ;  /* 0x0000000615087c25 */ /* 0x000fc8000f8e00ff */
[----:B------:R-:W-:-:S04]  /*8b60*/  IMAD.WIDE.U32 R8, P0, R7, UR7, R8 ;  /* 0x0000000707087c25 */ /* 0x000fc8000f800008 */
[----:B------:R-:W-:-:S04]  /*8b70*/  IMAD.WIDE.U32 R6, R7, UR6, RZ ;  /* 0x0000000607067c25 */ /* 0x000fc8000f8e00ff */
[----:B------:R-:W-:Y:S01]  /*8b80*/  IMAD.MOV.U32 R6, RZ, RZ, R9 ;  /* 0x000000ffff067224 */ /* 0x000fe200078e0009 */
[----:B------:R-:W-:Y:S01]  /*8b90*/  IADD3 RZ, P1, R7, R8, RZ ;  /* 0x0000000807ff7210 */ /* 0x000fe20007f3e0ff */
[----:B------:R-:W-:-:S04]  /*8ba0*/  IMAD.X R7, RZ, RZ, RZ, P0 ;  /* 0x000000ffff077224 */ /* 0x000fc800000e06ff */
[----:B------:R-:W-:-:S08]  /*8bb0*/  IMAD.WIDE.U32.X R6, R21, UR7, R6, P1 ;  /* 0x0000000715067c25 */ /* 0x000fd000088e0406 */
.L_x_182:
[----:B------:R-:W-:Y:S01]  /*8bc0*/  FMUL R20, R20, UR9 ;  /* 0x0000000914147c20 */ /* 0x000fe20008400000 */
[--C-:B------:R-:W-:Y:S01]  /*8bd0*/  SHF.R.U64 R16, R6, UR8, R7.reuse ;  /* 0x0000000806107c19 */ /* 0x100fe20008001207 */
[----:B------:R-:W-:Y:S01]  /*8be0*/  ULDC.64 UR6, c[0x0][0x620] ;  /* 0x0001880000067ab9 */ /* 0x000fe20000000a00 */
[----:B------:R-:W-:Y:S01]  /*8bf0*/  SHF.R.U32.HI R6, RZ, UR8, R7 ;  /* 0x00000008ff067c19 */ /* 0x000fe20008011607 */
[----:B------:R-:W-:Y:S01]  /*8c00*/  ULDC.64 UR8, c[0x0][0x640] ;  /* 0x0001900000087ab9 */ /* 0x000fe20000000a00 */
[----:B------:R-:W-:Y:S01]  /*8c10*/  IADD3 R7, P0, RZ, -R16, RZ ;  /* 0x80000010ff077210 */ /* 0x000fe20007f1e0ff */
[----:B------:R-:W0:Y:S01]  /*8c20*/  F2I.U32.TRUNC.NTZ R20, R20 ;  /* 0x0000001400147305 */ /* 0x000e22000020f000 */
[----:B------:R-:W3:Y:S01]  /*8c30*/  LDC R22, c[0x0][0x148] ;  /* 0x00005200ff167b82 */ /* 0x000ee20000000800 */
[----:B------:R-:W-:Y:S02]  /*8c40*/  ULDC UR5, c[0x0][0x618] ;  /* 0x0001860000057ab9 */ /* 0x000fe40000000800 */
[----:B------:R-:W-:Y:S01]  /*8c50*/  IMAD.X R6, RZ, RZ, ~R6, P0 ;  /* 0x000000ffff067224 */ /* 0x000fe200000e0e06 */
[----:B------:R-:W-:-:S03]  /*8c60*/  ISETP.NE.U32.AND P0, PT, RZ, UR8, PT ;  /* 0x00000008ff007c0c */ /* 0x000fc6000bf05070 */
[----:B------:R-:W-:Y:S01]  /*8c70*/  IMAD R6, R6, UR6, RZ ;  /* 0x0000000606067c24 */ /* 0x000fe2000f8e02ff */
[----:B------:R-:W-:-:S03]  /*8c80*/  ISETP.NE.AND.EX P0, PT, RZ, UR9, PT, P0 ;  /* 0x00000009ff007c0c */ /* 0x000fc6000bf05300 */
[C---:B------:R-:W-:Y:S02]  /*8c90*/  IMAD R9, R7.reuse, UR7, R6 ;  /* 0x0000000707097c24 */ /* 0x040fe4000f8e0206 */
[----:B------:R-:W-:Y:S01]  /*8ca0*/  IMAD.WIDE.U32 R6, R7, UR6, R2 ;  /* 0x0000000607067c25 */ /* 0x000fe2000f8e0002 */
[----:B------:R-:W-:-:S03]  /*8cb0*/  ULDC UR6, c[0x0][0x154] ;  /* 0x0000550000067ab9 */ /* 0x000fc60000000800 */
[----:B0-----:R-:W-:Y:S02]  /*8cc0*/  IMAD.MOV R8, RZ, RZ, -R20 ;  /* 0x000000ffff087224 */ /* 0x001fe400078e0a14 */
[----:B------:R-:W-:Y:S02]  /*8cd0*/  IMAD.IADD R7, R7, 0x1, R9 ;  /* 0x0000000107077824 */ /* 0x000fe400078e0209 */
[----:B-1----:R-:W-:Y:S01]  /*8ce0*/  IMAD R18, R19, R8, R18 ;  /* 0x0000000813127224 */ /* 0x002fe200078e0212 */
[----:B--2---:R-:W-:Y:S02]  /*8cf0*/  I2FP.F32.U32 R8, R5 ;  /* 0x0000000500087245 */ /* 0x004fe40000201000 */
[--C-:B------:R-:W-:Y:S02]  /*8d00*/  SHF.R.U64 R19, R6, UR5, R7.reuse ;  /* 0x0000000506137c19 */ /* 0x100fe40008001207 */
[----:B------:R-:W-:Y:S01]  /*8d10*/  SHF.R.U32.HI R6, RZ, UR5, R7 ;  /* 0x00000005ff067c19 */ /* 0x000fe20008011607 */
[----:B------:R-:W-:Y:S01]  /*8d20*/  FMUL R8, R8, UR6 ;  /* 0x0000000608087c20 */ /* 0x000fe20008400000 */
[----:B------:R-:W-:-:S02]  /*8d30*/  ULDC UR5, c[0x0][0x608] ;  /* 0x0001820000057ab9 */ /* 0x000fc40000000800 */
[--C-:B------:R-:W-:Y:S01]  /*8d40*/  SHF.R.U64 R21, R19, UR5, R6.reuse ;  /* 0x0000000513157c19 */ /* 0x100fe20008001206 */
[----:B------:R0:W1:Y:S01]  /*8d50*/  F2I.U32.TRUNC.NTZ R24, R8 ;  /* 0x0000000800187305 */ /* 0x000062000020f000 */
[----:B------:R-:W-:Y:S01]  /*8d60*/  SHF.R.U32.HI R6, RZ, UR5, R6 ;  /* 0x00000005ff067c19 */ /* 0x000fe20008011606 */
[----:B------:R-:W-:-:S03]  /*8d70*/  ULDC UR5, c[0x0][0x658] ;  /* 0x0001960000057ab9 */ /* 0x000fc60000000800 */
[--C-:B------:R-:W-:Y:S02]  /*8d80*/  SHF.R.U64 R20, R21, UR5, R6.reuse ;  /* 0x0000000515147c19 */ /* 0x100fe40008001206 */
[----:B------:R-:W-:-:S03]  /*8d90*/  SHF.R.U32.HI R23, RZ, UR5, R6 ;  /* 0x00000005ff177c19 */ /* 0x000fc60008011606 */
[----:B------:R-:W-:Y:S02]  /*8da0*/  IMAD.MOV.U32 R6, RZ, RZ, R20 ;  /* 0x000000ffff067224 */ /* 0x000fe400078e0014 */
[----:B------:R-:W-:Y:S01]  /*8db0*/  IMAD.MOV.U32 R7, RZ, RZ, R23 ;  /* 0x000000ffff077224 */ /* 0x000fe200078e0017 */
[----:B0-----:R-:W-:Y:S06]  /*8dc0*/  @!P0 BRA `(.L_x_183) ;  /* 0x0000000000288947 */ /* 0x001fec0003800000 */
        /* <DEDUP_REMOVED lines=10> */
.L_x_183:
[----:B------:R-:W-:Y:S01]  /*8e70*/  ULDC UR5, c[0x0][0x648] ;  /* 0x0001920000057ab9 */ /* 0x000fe20000000800 */
[----:B-1----:R-:W-:Y:S01]  /*8e80*/  IMAD.MOV R24, RZ, RZ, -R24 ;  /* 0x000000ffff187224 */ /* 0x002fe200078e0a18 */
[----:B------:R-:W-:Y:S01]  /*8e90*/  SHF.R.U64 R6, R6, UR5, R7 ;  /* 0x0000000506067c19 */ /* 0x000fe20008001207 */
[----:B------:R-:W-:Y:S01]  /*8ea0*/  ULDC UR5, c[0x0][0x638] ;  /* 0x00018e0000057ab9 */ /* 0x000fe20000000800 */
[----:B------:R-:W-:Y:S01]  /*8eb0*/  LOP3.LUT R21, R21, UR17, RZ, 0xc0, !PT ;  /* 0x0000001115157c12 */ /* 0x000fe2000f8ec0ff */
[----:B---3--:R-:W-:Y:S01]  /*8ec0*/  @P3 IMAD R18, R22, R24, R5 ;  /* 0x0000001816123224 */ /* 0x008fe200078e0205 */
[----:B------:R-:W-:Y:S01]  /*8ed0*/  LOP3.LUT R7, R19, UR4, RZ, 0xc0, !PT ;  /* 0x0000000413077c12 */ /* 0x000fe2000f8ec0ff */
[----:B------:R-:W-:Y:S01]  /*8ee0*/  IMAD.MOV R5, RZ, RZ, -R6 ;  /* 0x000000ffff057224 */ /* 0x000fe200078e0a06 */
[----:B------:R-:W-:Y:S01]  /*8ef0*/  ULDC UR6, c[0x0][0x610] ;  /* 0x0001840000067ab9 */ /* 0x000fe20000000800 */
[----:B------:R-:W-:Y:S02]  /*8f00*/  IMAD R21, R6, UR18, R21 ;  /* 0x0000001206157c24 */ /* 0x000fe4000f8e0215 */
[----:B------:R-:W-:Y:S01]  /*8f10*/  IMAD R20, R5, UR5, R20 ;  /* 0x0000000505147c24 */ /* 0x000fe2000f8e0214 */
[----:B------:R-:W-:Y:S01]  /*8f20*/  ULDC UR5, c[0x0][0x600] ;  /* 0x0001800000057ab9 */ /* 0x000fe20000000800 */
[----:B------:R-:W-:-:S02]  /*8f30*/  IMAD R18, R21, UR6, R18 ;  /* 0x0000000615127c24 */ /* 0x000fc4000f8e0212 */
[----:B------:R-:W-:Y:S02]  /*8f40*/  IMAD R7, R20, UR5, R7 ;  /* 0x0000000514077c24 */ /* 0x000fe4000f8e0207 */
[----:B------:R-:W-:-:S03]  /*8f50*/  IMAD.MOV.U32 R6, RZ, RZ, 0x1 ;  /* 0x00000001ff067424 */ /* 0x000fc600078e00ff */
[----:B------:R-:W-:Y:S02]  /*8f60*/  SEL R5, R7, R18, !P3 ;  /* 0x0000001207057207 */ /* 0x000fe40005800000 */
[----:B------:R-:W-:-:S07]  /*8f70*/  SEL R18, R18, R7, !P3 ;  /* 0x0000000712127207 */ /* 0x000fce0005800000 */
.L_x_181:
[----:B------:R-:W-:Y:S05]  /*8f80*/  BSYNC B1 ;  /* 0x0000000000017941 */ /* 0x000fea0003800000 */
.L_x_180:
[----:B------:R-:W-:-:S13]  /*8f90*/  LOP3.LUT P0, RZ, R6, 0xff, RZ, 0xc0, !PT ;  /* 0x000000ff06ff7812 */ /* 0x000fda000780c0ff */
[----:B------:R-:W-:Y:S05]  /*8fa0*/  @P0 BRA `(.L_x_184) ;  /* 0xfffffff400440947 */ /* 0x000fea000383ffff */
[----:B------:R-:W-:Y:S05]  /*8fb0*/  BSYNC B0 ;  /* 0x0000000000007941 */ /* 0x000fea0003800000 */
.L_x_173:
[----:B------:R-:W-:-:S03]  /*8fc0*/  UMOV UR5, 0xffffffff ;  /* 0xffffffff00057882 */ /* 0x000fc60000000000 */
[----:B------:R-:W-:Y:S05]  /*8fd0*/  BRA.DIV UR5, `(.L_x_185) ;  /* 0x00000006051c7947 */ /* 0x000fea000b800000 */
[----:B------:R-:W-:-:S13]  /*8fe0*/  ELECT P0, URZ, PT ;  /* 0x00000000003f782f */ /* 0x000fda0003800000 */
.L_x_199:
[----:B------:R-:W-:Y:S04]  /*8ff0*/  BSSY B0, `(.L_x_186) ;  /* 0x000002b000007945 */ /* 0x000fe80003800000 */
[----:B------:R-:W-:Y:S05]  /*9000*/  @!P0 BRA `(.L_x_187) ;  /* 0x0000000000a48947 */ /* 0x000fea0003800000 */
[----:B------:R-:W-:-:S04]  /*9010*/  LOP3.LUT R4, R4, 0x2, RZ, 0xfc, !PT ;  /* 0x0000000204047812 */ /* 0x000fc800078efcff */
[----:B------:R-:W-:-:S13]  /*9020*/  ISETP.NE.AND P0, PT, R4, 0x3, PT ;  /* 0x000000030400780c */ /* 0x000fda0003f05270 */
[----:B------:R-:W-:Y:S05]  /*9030*/  @!P0 BRA `(.L_x_188) ;  /* 0x0000000000048947 */ /* 0x000fea0003800000 */
[----:B------:R-:W-:Y:S01]  /*9040*/  BPT.TRAP 0x1 ;  /* 0x000000040000795c */ /* 0x000fe20000300000 */
.L_x_188:
[----:B------:R-:W0:Y:S01]  /*9050*/  S2R R3, SR_CgaCtaId ;  /* 0x0000000000037919 */ /* 0x000e220000008800 */
[----:B------:R-:W-:Y:S02]  /*9060*/  MOV R0, 0x400 ;  /* 0x0000040000007802 */ /* 0x000fe40000000f00 */
[----:B------:R-:W-:Y:S02]  /*9070*/  SHF.L.U32 R2, R15, 0x1f, RZ ;  /* 0x0000001f0f027819 */ /* 0x000fe400000006ff */
[----:B0-----:R-:W-:-:S05]  /*9080*/  LEA R3, R3, R0, 0x18 ;  /* 0x0000000003037211 */ /* 0x001fca00078ec0ff */
[----:B------:R-:W-:-:S04]  /*9090*/  VIADD R3, R3, 0x20 ;  /* 0x0000002003037836 */ /* 0x000fc80000000000 */
[C---:B------:R-:W-:Y:S02]  /*90a0*/  IMAD R5, R14.reuse, 0x8, R3 ;  /* 0x000000080e057824 */ /* 0x040fe400078e0203 */
[----:B------:R-:W-:Y:S02]  /*90b0*/  VIADD R14, R14, 0x1 ;  /* 0x000000010e0e7836 */ /* 0x000fe40000000000 */
[----:B------:R-:W0:Y:S03]  /*90c0*/  SYNCS.PHASECHK.TRANS64.TRYWAIT P0, [R5+URZ], R2 ;  /* 0x00000002050075a7 */ /* 0x000e26000800017f */
[----:B------:R-:W-:-:S04]  /*90d0*/  ISETP.NE.AND P1, PT, R14, 0x4, PT ;  /* 0x000000040e00780c */ /* 0x000fc80003f25270 */
[----:B------:R-:W-:Y:S02]  /*90e0*/  SEL R0, RZ, 0x1, P1 ;  /* 0x00000001ff007807 */ /* 0x000fe40000800000 */
[----:B------:R-:W-:Y:S02]  /*90f0*/  SEL R14, R14, RZ, P1 ;  /* 0x000000ff0e0e7207 */ /* 0x000fe40000800000 */
[----:B------:R-:W-:-:S03]  /*9100*/  LOP3.LUT R15, R15, R0, RZ, 0x3c, !PT ;  /* 0x000000000f0f7212 */ /* 0x000fc600078e3cff */
[----:B------:R-:W-:Y:S01]  /*9110*/  IMAD R7, R14, 0x8, R3 ;  /* 0x000000080e077824 */ /* 0x000fe200078e0203 */
[----:B------:R-:W-:Y:S01]  /*9120*/  SHF.L.U32 R4, R15, 0x1f, RZ ;  /* 0x0000001f0f047819 */ /* 0x000fe200000006ff */
[----:B0-----:R-:W-:Y:S06]  /*9130*/  @!P0 BRA `(.L_x_189) ;  /* 0x0000000000e48947 */ /* 0x001fec0003800000 */
.L_x_200:
[----:B------:R-:W1:Y:S01]  /*9140*/  SYNCS.PHASECHK.TRANS64.TRYWAIT P0, [R7+URZ], R4 ;  /* 0x00000004070075a7 */ /* 0x000e62000800017f */
[----:B------:R-:W-:-:S05]  /*9150*/  VIADD R0, R14, 0x1 ;  /* 0x000000010e007836 */ /* 0x000fca0000000000 */
[----:B------:R-:W-:-:S04]  /*9160*/  ISETP.NE.AND P1, PT, R0, 0x4, PT ;  /* 0x000000040000780c */ /* 0x000fc80003f25270 */
[----:B0-----:R-:W-:Y:S02]  /*9170*/  SEL R2, RZ, 0x1, P1 ;  /* 0x00000001ff027807 */ /* 0x001fe40000800000 */
[----:B------:R-:W-:Y:S02]  /*9180*/  SEL R0, R0, RZ, P1 ;  /* 0x000000ff00007207 */ /* 0x000fe40000800000 */
[----:B------:R-:W-:-:S03]  /*9190*/  LOP3.LUT R15, R15, R2, RZ, 0x3c, !PT ;  /* 0x000000020f0f7212 */ /* 0x000fc600078e3cff */
[----:B------:R-:W-:Y:S01]  /*91a0*/  IMAD R6, R0, 0x8, R3 ;  /* 0x0000000800067824 */ /* 0x000fe200078e0203 */
[----:B------:R-:W-:Y:S01]  /*91b0*/  SHF.L.U32 R5, R15, 0x1f, RZ ;  /* 0x0000001f0f057819 */ /* 0x000fe200000006ff */
[----:B-1----:R-:W-:Y:S06]  /*91c0*/  @!P0 BRA `(.L_x_190) ;  /* 0x0000000000d48947 */ /* 0x002fec0003800000 */
.L_x_201:
[----:B------:R-:W1:Y:S01]  /*91d0*/  SYNCS.PHASECHK.TRANS64.TRYWAIT P0, [R6+URZ], R5 ;  /* 0x00000005060075a7 */ /* 0x000e62000800017f */
[----:B------:R-:W-:-:S05]  /*91e0*/  VIADD R0, R0, 0x1 ;  /* 0x0000000100007836 */ /* 0x000fca0000000000 */
[----:B------:R-:W-:-:S04]  /*91f0*/  ISETP.NE.AND P1, PT, R0, 0x4, PT ;  /* 0x000000040000780c */ /* 0x000fc80003f25270 */
[----:B------:R-:W-:Y:S02]  /*9200*/  SEL R2, RZ, 0x1, P1 ;  /* 0x00000001ff027807 */ /* 0x000fe40000800000 */
[----:B------:R-:W-:Y:S02]  /*9210*/  SEL R0, R0, RZ, P1 ;  /* 0x000000ff00007207 */ /* 0x000fe40000800000 */
[----:B------:R-:W-:Y:S01]  /*9220*/  LOP3.LUT R2, R15, R2, RZ, 0x3c, !PT ;  /* 0x000000020f027212 */ /* 0x000fe200078e3cff */
[----:B-1----:R-:W-:Y:S06]  /*9230*/  @!P0 BRA `(.L_x_191) ;  /* 0x0000000000cc8947 */ /* 0x002fec0003800000 */
.L_x_202:
[----:B------:R-:W-:Y:S01]  /*9240*/  IMAD R3, R0, 0x8, R3 ;  /* 0x0000000800037824 */ /* 0x000fe200078e0203 */
[----:B------:R-:W-:-:S07]  /*9250*/  SHF.L.U32 R0, R2, 0x1f, RZ ;  /* 0x0000001f02007819 */ /* 0x000fce00000006ff */
.L_x_192:
[----:B--2---:R2:W3:Y:S02]  /*9260*/  SYNCS.PHASECHK.TRANS64.TRYWAIT P0, [R3+URZ], R0 ;  /* 0x00000000030075a7 */ /* 0x0044e4000800017f */
[----:B---3--:R-:W-:Y:S05]  /*9270*/  @!P0 NANOSLEEP.SYNCS 0x989680 ;  /* 0x009896800000895d */ /* 0x008fea0003900000 */
[----:B------:R-:W3:Y:S02]  /*9280*/  @!P0 SYNCS.PHASECHK.TRANS64 P0, [R3+URZ], R0 ;  /* 0x00000000030085a7 */ /* 0x000ee4000800007f */
[----:B---3--:R-:W-:Y:S05]  /*9290*/  @!P0 BRA `(.L_x_192) ;  /* 0xfffffffc00f08947 */ /* 0x008fea000383ffff */
.L_x_187:
[----:B------:R-:W-:Y:S05]  /*92a0*/  BSYNC B0 ;  /* 0x0000000000007941 */ /* 0x000fea0003800000 */
.L_x_186:
[----:B------:R-:W-:Y:S05]  /*92b0*/  EXIT ;  /* 0x000000000000794d */ /* 0x000fea0003800000 */
.L_x_21:
[----:B-1----:R-:W-:-:S04]  /*92c0*/  IMAD.U32 R12, RZ, RZ, UR6 ;  /* 0x00000006ff0c7e24 */ /* 0x002fc8000f8e00ff */
[----:B------:R1:W4:Y:S03]  /*92d0*/  SYNCS.PHASECHK.TRANS64.TRYWAIT P1, [R12+URZ], R11 ;  /* 0x0000000b0c0075a7 */ /* 0x000326000802017f */
[----:B----4-:R-:W-:Y:S05]  /*92e0*/  @!P1 NANOSLEEP.SYNCS 0x989680 ;  /* 0x009896800000995d */ /* 0x010fea0003900000 */
[----:B------:R-:W4:Y:S02]  /*92f0*/  @!P1 SYNCS.PHASECHK.TRANS64 P1, [R12+URZ], R11 ;  /* 0x0000000b0c0095a7 */ /* 0x000f24000802007f */
[----:B----4-:R-:W-:Y:S05]  /*9300*/  @!P1 BRA `(.L_x_21) ;  /* 0xfffffffc00ec9947 */ /* 0x010fea000383ffff */
[----:B------:R-:W-:Y:S05]  /*9310*/  BRA `(.L_x_20) ;  /* 0xffffff8400147947 */ /* 0x000fea000383ffff */
.L_x_27:
[----:B-1----:R-:W-:-:S04]  /*9320*/  IMAD.U32 R142, RZ, RZ, UR12 ;  /* 0x0000000cff8e7e24 */ /* 0x002fc8000f8e00ff */
[----:B------:R1:W4:Y:S03]  /*9330*/  SYNCS.PHASECHK.TRANS64.TRYWAIT P1, [R142+URZ], R13 ;  /* 0x0000000d8e0075a7 */ /* 0x000326000802017f */
[----:B----4-:R-:W-:Y:S05]  /*9340*/  @!P1 NANOSLEEP.SYNCS 0x989680 ;  /* 0x009896800000995d */ /* 0x010fea0003900000 */
[----:B------:R-:W4:Y:S02]  /*9350*/  @!P1 SYNCS.PHASECHK.TRANS64 P1, [R142+URZ], R13 ;  /* 0x0000000d8e0095a7 */ /* 0x000f24000802007f */
[----:B----4-:R-:W-:Y:S05]  /*9360*/  @!P1 BRA `(.L_x_27) ;  /* 0xfffffffc00ec9947 */ /* 0x010fea000383ffff */
[----:B------:R-:W-:Y:S05]  /*9370*/  BRA `(.L_x_26) ;  /* 0xffffff8c00547947 */ /* 0x000fea000383ffff */
.L_x_174:
[----:B------:R-:W-:Y:S01]  /*9380*/  BSSY B1, `(.L_x_193) ;  /* 0x0000006000017945 */ /* 0x000fe20003800000 */
[----:B------:R-:W-:-:S07]  /*9390*/  IMAD.MOV.U32 R6, RZ, RZ, -0x1 ;  /* 0xffffffffff067424 */ /* 0x000fce00078e00ff */
[----:B------:R-:W-:Y:S05]  /*93a0*/  WARPSYNC.COLLECTIVE R6, `(.L_x_194) ;  /* 0x00000000060c7348 */ /* 0x000fea0003c00000 */
[----:B------:R-:W-:Y:S02]  /*93b0*/  ELECT P0, UR62, PT ;  /* 0x00000000003e782f */ /* 0x000fe40003800000 */
[----:B------:R-:W-:Y:S01]  /*93c0*/  MOV R6, UR62 ;  /* 0x0000003e00067c02 */ /* 0x000fe20008000f00 */
[----:B------:R-:W-:Y:S10]  /*93d0*/  ENDCOLLECTIVE ;  /* 0x000000000000791b */ /* 0x000ff40003800000 */
.L_x_194:
[----:B------:R-:W-:Y:S05]  /*93e0*/  BSYNC B1 ;  /* 0x0000000000017941 */ /* 0x000fea0003800000 */
.L_x_193:
[----:B------:R-:W-:Y:S05]  /*93f0*/  BRA `(.L_x_195) ;  /* 0xfffffff0003c7947 */ /* 0x000fea000383ffff */
.L_x_177:
[----:B0-----:R0:W1:Y:S02]  /*9400*/  SYNCS.PHASECHK.TRANS64.TRYWAIT P0, [R21+URZ+0x20], R8 ;  /* 0x00002008150075a7 */ /* 0x001064000800017f */
[----:B-1----:R-:W-:Y:S05]  /*9410*/  @!P0 NANOSLEEP.SYNCS 0x989680 ;  /* 0x009896800000895d */ /* 0x002fea0003900000 */
[----:B------:R-:W1:Y:S02]  /*9420*/  @!P0 SYNCS.PHASECHK.TRANS64 P0, [R21+URZ+0x20], R8 ;  /* 0x00002008150085a7 */ /* 0x000e64000800007f */
[----:B-1----:R-:W-:Y:S05]  /*9430*/  @!P0 BRA `(.L_x_177) ;  /* 0xfffffffc00f08947 */ /* 0x002fea000383ffff */
[----:B------:R-:W-:Y:S05]  /*9440*/  BRA `(.L_x_196) ;  /* 0xfffffff0007c7947 */ /* 0x000fea000383ffff */
.L_x_185:
[----:B------:R-:W-:Y:S01]  /*9450*/  BSSY B0, `(.L_x_197) ;  /* 0x0000006000007945 */ /* 0x000fe20003800000 */
[----:B------:R-:W-:-:S07]  /*9460*/  IMAD.MOV.U32 R6, RZ, RZ, -0x1 ;  /* 0xffffffffff067424 */ /* 0x000fce00078e00ff */
[----:B------:R-:W-:Y:S05]  /*9470*/  WARPSYNC.COLLECTIVE R6, `(.L_x_198) ;  /* 0x00000000060c7348 */ /* 0x000fea0003c00000 */
[----:B------:R-:W-:Y:S02]  /*9480*/  ELECT P0, UR62, PT ;  /* 0x00000000003e782f */ /* 0x000fe40003800000 */
[----:B------:R-:W-:Y:S01]  /*9490*/  MOV R6, UR62 ;  /* 0x0000003e00067c02 */ /* 0x000fe20008000f00 */
[----:B------:R-:W-:Y:S10]  /*94a0*/  ENDCOLLECTIVE ;  /* 0x000000000000791b */ /* 0x000ff40003800000 */
.L_x_198:
[----:B------:R-:W-:Y:S05]  /*94b0*/  BSYNC B0 ;  /* 0x0000000000007941 */ /* 0x000fea0003800000 */
.L_x_197:
[----:B------:R-:W-:Y:S05]  /*94c0*/  BRA `(.L_x_199) ;  /* 0xfffffff800c87947 */ /* 0x000fea000383ffff */
.L_x_189:
[----:B0-----:R0:W1:Y:S02]  /*94d0*/  SYNCS.PHASECHK.TRANS64.TRYWAIT P0, [R5+URZ], R2 ;  /* 0x00000002050075a7 */ /* 0x001064000800017f */
[----:B-1----:R-:W-:Y:S05]  /*94e0*/  @!P0 NANOSLEEP.SYNCS 0x989680 ;  /* 0x009896800000895d */ /* 0x002fea0003900000 */
[----:B------:R-:W1:Y:S02]  /*94f0*/  @!P0 SYNCS.PHASECHK.TRANS64 P0, [R5+URZ], R2 ;  /* 0x00000002050085a7 */ /* 0x000e64000800007f */
[----:B-1----:R-:W-:Y:S05]  /*9500*/  @!P0 BRA `(.L_x_189) ;  /* 0xfffffffc00f08947 */ /* 0x002fea000383ffff */
[----:B------:R-:W-:Y:S05]  /*9510*/  BRA `(.L_x_200) ;  /* 0xfffffffc00087947 */ /* 0x000fea000383ffff */
.L_x_190:
[----:B0-----:R0:W1:Y:S02]  /*9520*/  SYNCS.PHASECHK.TRANS64.TRYWAIT P0, [R7+URZ], R4 ;  /* 0x00000004070075a7 */ /* 0x001064000800017f */
[----:B-1----:R-:W-:Y:S05]  /*9530*/  @!P0 NANOSLEEP.SYNCS 0x989680 ;  /* 0x009896800000895d */ /* 0x002fea0003900000 */
[----:B------:R-:W1:Y:S02]  /*9540*/  @!P0 SYNCS.PHASECHK.TRANS64 P0, [R7+URZ], R4 ;  /* 0x00000004070085a7 */ /* 0x000e64000800007f */
[----:B-1----:R-:W-:Y:S05]  /*9550*/  @!P0 BRA `(.L_x_190) ;  /* 0xfffffffc00f08947 */ /* 0x002fea000383ffff */
[----:B------:R-:W-:Y:S05]  /*9560*/  BRA `(.L_x_201) ;  /* 0xfffffffc00187947 */ /* 0x000fea000383ffff */
.L_x_191:
[----:B-1----:R1:W2:Y:S02]  /*9570*/  SYNCS.PHASECHK.TRANS64.TRYWAIT P0, [R6+URZ], R5 ;  /* 0x00000005060075a7 */ /* 0x0022a4000800017f */
[----:B--2---:R-:W-:Y:S05]  /*9580*/  @!P0 NANOSLEEP.SYNCS 0x989680 ;  /* 0x009896800000895d */ /* 0x004fea0003900000 */
[----:B------:R-:W2:Y:S02]  /*9590*/  @!P0 SYNCS.PHASECHK.TRANS64 P0, [R6+URZ], R5 ;  /* 0x00000005060085a7 */ /* 0x000ea4000800007f */
[----:B--2---:R-:W-:Y:S05]  /*95a0*/  @!P0 BRA `(.L_x_191) ;  /* 0xfffffffc00f08947 */ /* 0x004fea000383ffff */
[----:B------:R-:W-:Y:S05]  /*95b0*/  BRA `(.L_x_202) ;  /* 0xfffffffc00207947 */ /* 0x000fea000383ffff */
.L_x_203:
[----:B------:R-:W-:-:S00]  /*95c0*/  BRA `(.L_x_203) ;  /* 0xfffffffc00fc7947 */ /* 0x000fc0000383ffff */
[----:B------:R-:W-:-:S00]  /*95d0*/  NOP ;  /* 0x0000000000007918 */ /* 0x000fc00000000000 */
        /* <DEDUP_REMOVED lines=10> */
.L_x_204:


//--------------------- .nv.shared._ZN7cutlass13device_kernelINS_4gemm6kernel13GemmUniversalIN4cute5tupleIJiiiiEEENS1_10collective13CollectiveMmaINS1_37MainloopSm90TmaGmmaWarpSpecializedFP8ILi4ENS5_IJNS4_1CILi1EEENSA_ILi2EEESB_EEENS1_35KernelTmaWarpSpecializedCooperativeEEENS5_IJNSA_ILi128EEESG_NSA_ILi64EEEEEENS_12float_e4m3_tENS5_IJlSB_lEEESJ_SK_NS4_8TiledMMAINS4_8MMA_AtomIJNS4_4SM904GMMA31MMA_64x128x32_F32E4M3E4M3_SS_TNILNSO_7ScaleInE1ELSQ_1EEEEEENS4_6LayoutINS5_IJSC_SB_SB_EEENS5_IJSB_NSA_ILi0EEESV_EEEEENS5_IJNS4_10UnderscoreESY_SY_EEEEENS4_23SM90_TMA_LOAD_MULTICASTENS4_14ComposedLayoutINS4_7SwizzleILi2ELi4ELi3EEENS4_18smem_ptr_flag_bitsILi8EEENST_INS5_IJNSA_ILi8EEESH_EEENS5_IJSH_SB_EEEEEEEvNS4_8identityENS4_13SM90_TMA_LOADES1B_vS1C_EENS_8epilogue10collective6detail29Sm90TmaWarpSpecializedAdapterINS1G_15DefaultEpilogueISJ_SK_SK_NS1F_6thread17LinearCombinationISJ_Li1EffLNS1K_9ScaleType4KindE0ELNS_15FloatRoundStyleE2ESJ_EENS1_15EpilogueDefaultEEEEEvvEEEEvNT_6ParamsE --------------------------
	.section	.nv.shared._ZN7cutlass13device_kernelINS_4gemm6kernel13GemmUniversalIN4cute5tupleIJiiiiEEENS1_10collective13CollectiveMmaINS1_37MainloopSm90TmaGmmaWarpSpecializedFP8ILi4ENS5_IJNS4_1CILi1EEENSA_ILi2EEESB_EEENS1_35KernelTmaWarpSpecializedCooperativeEEENS5_IJNSA_ILi128EEESG_NSA_ILi64EEEEEENS_12float_e4m3_tENS5_IJlSB_lEEESJ_SK_NS4_8TiledMMAINS4_8MMA_AtomIJNS4_4SM904GMMA31MMA_64x128x32_F32E4M3E4M3_SS_TNILNSO_7ScaleInE1ELSQ_1EEEEEENS4_6LayoutINS5_IJSC_SB_SB_EEENS5_IJSB_NSA_ILi0EEESV_EEEEENS5_IJNS4_10UnderscoreESY_SY_EEEEENS4_23SM90_TMA_LOAD_MULTICASTENS4_14ComposedLayoutINS4_7SwizzleILi2ELi4ELi3EEENS4_18smem_ptr_flag_bitsILi8EEENST_INS5_IJNSA_ILi8EEESH_EEENS5_IJSH_SB_EEEEEEEvNS4_8identityENS4_13SM90_TMA_LOADES1B_vS1C_EENS_8epilogue10collective6detail29Sm90TmaWarpSpecializedAdapterINS1G_15DefaultEpilogueISJ_SK_SK_NS1F_6thread17LinearCombinationISJ_Li1EffLNS1K_9ScaleType4KindE0ELNS_15FloatRoundStyleE2ESJ_EENS1_15EpilogueDefaultEEEEEvvEEEEvNT_6ParamsE,"aw",@nobits
	.sectionflags	@""
	.align	16
	.zero		1024


//--------------------- .nv.shared.reserved.0     --------------------------
	.section	.nv.shared.reserved.0,"aw",@nobits
	.weak		__nv_reservedSMEM_offset_0_alias
	.size		__nv_reservedSMEM_offset_0_alias, 0, 0
	.other		__nv_reservedSMEM_offset_0_alias,@"STO_CUDA_RESERVED_SHARED STV_DEFAULT"
__nv_reservedSMEM_offset_0_alias:
	.zero		0


//--------------------- .nv.global                --------------------------
	.section	.nv.global,"aw",@nobits
.nv.global:
	.type		_ZN39_INTERNAL_969bf856_4_k_cu_7d08c2f2_49474cute1_E,@object
	.size		_ZN39_INTERNAL_969bf856_4_k_cu_7d08c2f2_49474cute1_E,(_ZN39_INTERNAL_969bf856_4_k_cu_7d08c2f2_49474cuda3std3__45__cpo6cbeginE - _ZN39_INTERNAL_969bf856_4_k_cu_7d08c2f2_49474cute1_E)
_ZN39_INTERNAL_969bf856_4_k_cu_7d08c2f2_49474cute1_E:
	.zero		1
	.type		_ZN39_INTERNAL_969bf856_4_k_cu_7d08c2f2_49474cuda3std3__45__cpo6cbeginE,@object
	.size		_ZN39_INTERNAL_969bf856_4_k_cu_7d08c2f2_49474cuda3std3__45__cpo6cbeginE,(_ZN39_INTERNAL_969bf856_4_k_cu_7d08c2f2_49474cuda3std3__48in_placeE - _ZN39_INTERNAL_969bf856_4_k_cu_7d08c2f2_49474cuda3std3__45__cpo6cbeginE)
_ZN39_INTERNAL_969bf856_4_k_cu_7d08c2f2_49474cuda3std3__45__cpo6cbeginE:
	.zero		1
	.type		_ZN39_INTERNAL_969bf856_4_k_cu_7d08c2f2_49474cuda3std3__48in_placeE,@object
	.size		_ZN39_INTERNAL_969bf856_4_k_cu_7d08c2f2_49474cuda3std3__48in_placeE,(_ZN39_INTERNAL_969bf856_4_k_cu_7d08c2f2_49474cuda3std6ranges3__45__cpo9iter_moveE - _ZN39_INTERNAL_969bf856_4_k_cu_7d08c2f2_49474cuda3std3__48in_placeE)
_ZN39_INTERNAL_969bf856_4_k_cu_7d08c2f2_49474cuda3std3__48in_placeE:
	.zero		1
	.type		_ZN39_INTERNAL_969bf856_4_k_cu_7d08c2f2_49474cuda3std6ranges3__45__cpo9iter_moveE,@object
	.size		_ZN39_INTERNAL_969bf856_4_k_cu_7d08c2f2_49474cuda3std6ranges3__45__cpo9iter_moveE,(_ZN39_INTERNAL_969bf856_4_k_cu_7d08c2f2_49474cuda3std3__45__cpo5beginE - _ZN39_INTERNAL_969bf856_4_k_cu_7d08c2f2_49474cuda3std6ranges3__45__cpo9iter_moveE)
_ZN39_INTERNAL_969bf856_4_k_cu_7d08c2f2_49474cuda3std6ranges3__45__cpo9iter_moveE:
	.zero		1
	.type		_ZN39_INTERNAL_969bf856_4_k_cu_7d08c2f2_49474cuda3std3__45__cpo5beginE,@object
	.size		_ZN39_INTERNAL_969bf856_4_k_cu_7d08c2f2_49474cuda3std3__45__cpo5beginE,(_ZN39_INTERNAL_969bf856_4_k_cu_7d08c2f2_49474cuda3std3__441_GLOBAL__N__969bf856_4_k_cu_7d08c2f2_49476ignoreE - _ZN39_INTERNAL_969bf856_4_k_cu_7d08c2f2_49474cuda3std3__45__cpo5beginE)
_ZN39_INTERNAL_969bf856_4_k_cu_7d08c2f2_49474cuda3std3__45__cpo5beginE:
	.zero		1
	.type		_ZN39_INTERNAL_969bf856_4_k_cu_7d08c2f2_49474cuda3std3__441_GLOBAL__N__969bf856_4_k_cu_7d08c2f2_49476ignoreE,@object
	.size		_ZN39_INTERNAL_969bf856_4_k_cu_7d08c2f2_49474cuda3std3__441_GLOBAL__N__969bf856_4_k_cu_7d08c2f2_49476ignoreE,(_ZN39_INTERNAL_969bf856_4_k_cu_7d08c2f2_49474cute7productE - _ZN39_INTERNAL_969bf856_4_k_cu_7d08c2f2_49474cuda3std3__441_GLOBAL__N__969bf856_4_k_cu_7d08c2f2_49476ignoreE)
_ZN39_INTERNAL_969bf856_4_k_cu_7d08c2f2_49474cuda3std3__441_GLOBAL__N__969bf856_4_k_cu_7d08c2f2_49476ignoreE:
	.zero		1
	.type		_ZN39_INTERNAL_969bf856_4_k_cu_7d08c2f2_49474cute7productE,@object
	.size		_ZN39_INTERNAL_969bf856_4_k_cu_7d08c2f2_49474cute7productE,(_ZN39_INTERNAL_969bf856_4_k_cu_7d08c2f2_49474cuda3std3__45__cpo3endE - _ZN39_INTERNAL_969bf856_4_k_cu_7d08c2f2_49474cute7productE)
_ZN39_INTERNAL_969bf856_4_k_cu_7d08c2f2_49474cute7productE:
	.zero		1
	.type		_ZN39_INTERNAL_969bf856_4_k_cu_7d08c2f2_49474cuda3std3__45__cpo3endE,@object
	.size		_ZN39_INTERNAL_969bf856_4_k_cu_7d08c2f2_49474cuda3std3__45__cpo3endE,(_ZN39_INTERNAL_969bf856_4_k_cu_7d08c2f2_49474cuda3std3__419piecewise_constructE - _ZN39_INTERNAL_969bf856_4_k_cu_7d08c2f2_49474cuda3std3__45__cpo3endE)
_ZN39_INTERNAL_969bf856_4_k_cu_7d08c2f2_49474cuda3std3__45__cpo3endE:
	.zero		1
	.type		_ZN39_INTERNAL_969bf856_4_k_cu_7d08c2f2_49474cuda3std3__419piecewise_constructE,@object
	.size		_ZN39_INTERNAL_969bf856_4_k_cu_7d08c2f2_49474cuda3std3__419piecewise_constructE,(_ZN39_INTERNAL_969bf856_4_k_cu_7d08c2f2_49474cuda3std3__45__cpo4cendE - _ZN39_INTERNAL_969bf856_4_k_cu_7d08c2f2_49474cuda3std3__419piecewise_constructE)
_ZN39_INTERNAL_969bf856_4_k_cu_7d08c2f2_49474cuda3std3__419piecewise_constructE:
	.zero		1
	.type		_ZN39_INTERNAL_969bf856_4_k_cu_7d08c2f2_49474cuda3std3__45__cpo4cendE,@object
	.size		_ZN39_INTERNAL_969bf856_4_k_cu_7d08c2f2_49474cuda3std3__45__cpo4cendE,(_ZN39_INTERNAL_969bf856_4_k_cu_7d08c2f2_49474cuda3std6ranges3__45__cpo4swapE - _ZN39_INTERNAL_969bf856_4_k_cu_7d08c2f2_49474cuda3std3__45__cpo4cendE)
_ZN39_INTERNAL_969bf856_4_k_cu_7d08c2f2_49474cuda3std3__45__cpo4cendE:
	.zero		1
	.type		_ZN39_INTERNAL_969bf856_4_k_cu_7d08c2f2_49474cuda3std6ranges3__45__cpo4swapE,@object
	.size		_ZN39_INTERNAL_969bf856_4_k_cu_7d08c2f2_49474cuda3std6ranges3__45__cpo4swapE,(.L_7 - _ZN39_INTERNAL_969bf856_4_k_cu_7d08c2f2_49474cuda3std6ranges3__45__cpo4swapE)
_ZN39_INTERNAL_969bf856_4_k_cu_7d08c2f2_49474cuda3std6ranges3__45__cpo4swapE:
	.zero		1
.L_7:


//--------------------- .nv.constant0._ZN7cutlass13device_kernelINS_4gemm6kernel13GemmUniversalIN4cute5tupleIJiiiiEEENS1_10collective13CollectiveMmaINS1_37MainloopSm90TmaGmmaWarpSpecializedFP8ILi4ENS5_IJNS4_1CILi1EEENSA_ILi2EEESB_EEENS1_35KernelTmaWarpSpecializedCooperativeEEENS5_IJNSA_ILi128EEESG_NSA_ILi64EEEEEENS_12float_e4m3_tENS5_IJlSB_lEEESJ_SK_NS4_8TiledMMAINS4_8MMA_AtomIJNS4_4SM904GMMA31MMA_64x128x32_F32E4M3E4M3_SS_TNILNSO_7ScaleInE1ELSQ_1EEEEEENS4_6LayoutINS5_IJSC_SB_SB_EEENS5_IJSB_NSA_ILi0EEESV_EEEEENS5_IJNS4_10UnderscoreESY_SY_EEEEENS4_23SM90_TMA_LOAD_MULTICASTENS4_14ComposedLayoutINS4_7SwizzleILi2ELi4ELi3EEENS4_18smem_ptr_flag_bitsILi8EEENST_INS5_IJNSA_ILi8EEESH_EEENS5_IJSH_SB_EEEEEEEvNS4_8identityENS4_13SM90_TMA_LOADES1B_vS1C_EENS_8epilogue10collective6detail29Sm90TmaWarpSpecializedAdapterINS1G_15DefaultEpilogueISJ_SK_SK_NS1F_6thread17LinearCombinationISJ_Li1EffLNS1K_9ScaleType4KindE0ELNS_15FloatRoundStyleE2ESJ_EENS1_15EpilogueDefaultEEEEEvvEEEEvNT_6ParamsE --------------------------
	.section	.nv.constant0._ZN7cutlass13device_kernelINS_4gemm6kernel13GemmUniversalIN4cute5tupleIJiiiiEEENS1_10collective13CollectiveMmaINS1_37MainloopSm90TmaGmmaWarpSpecializedFP8ILi4ENS5_IJNS4_1CILi1EEENSA_ILi2EEESB_EEENS1_35KernelTmaWarpSpecializedCooperativeEEENS5_IJNSA_ILi128EEESG_NSA_ILi64EEEEEENS_12float_e4m3_tENS5_IJlSB_lEEESJ_SK_NS4_8TiledMMAINS4_8MMA_AtomIJNS4_4SM904GMMA31MMA_64x128x32_F32E4M3E4M3_SS_TNILNSO_7ScaleInE1ELSQ_1EEEEEENS4_6LayoutINS5_IJSC_SB_SB_EEENS5_IJSB_NSA_ILi0EEESV_EEEEENS5_IJNS4_10UnderscoreESY_SY_EEEEENS4_23SM90_TMA_LOAD_MULTICASTENS4_14ComposedLayoutINS4_7SwizzleILi2ELi4ELi3EEENS4_18smem_ptr_flag_bitsILi8EEENST_INS5_IJNSA_ILi8EEESH_EEENS5_IJSH_SB_EEEEEEEvNS4_8identityENS4_13SM90_TMA_LOADES1B_vS1C_EENS_8epilogue10collective6detail29Sm90TmaWarpSpecializedAdapterINS1G_15DefaultEpilogueISJ_SK_SK_NS1F_6thread17LinearCombinationISJ_Li1EffLNS1K_9ScaleType4KindE0ELNS_15FloatRoundStyleE2ESJ_EENS1_15EpilogueDefaultEEEEEvvEEEEvNT_6ParamsE,"a",@progbits
	.sectionflags	@""
	.align	4
.nv.constant0._ZN7cutlass13device_kernelINS_4gemm6kernel13GemmUniversalIN4cute5tupleIJiiiiEEENS1_10collective13CollectiveMmaINS1_37MainloopSm90TmaGmmaWarpSpecializedFP8ILi4ENS5_IJNS4_1CILi1EEENSA_ILi2EEESB_EEENS1_35KernelTmaWarpSpecializedCooperativeEEENS5_IJNSA_ILi128EEESG_NSA_ILi64EEEEEENS_12float_e4m3_tENS5_IJlSB_lEEESJ_SK_NS4_8TiledMMAINS4_8MMA_AtomIJNS4_4SM904GMMA31MMA_64x128x32_F32E4M3E4M3_SS_TNILNSO_7ScaleInE1ELSQ_1EEEEEENS4_6LayoutINS5_IJSC_SB_SB_EEENS5_IJSB_NSA_ILi0EEESV_EEEEENS5_IJNS4_10UnderscoreESY_SY_EEEEENS4_23SM90_TMA_LOAD_MULTICASTENS4_14ComposedLayoutINS4_7SwizzleILi2ELi4ELi3EEENS4_18smem_ptr_flag_bitsILi8EEENST_INS5_IJNSA_ILi8EEESH_EEENS5_IJSH_SB_EEEEEEEvNS4_8identityENS4_13SM90_TMA_LOADES1B_vS1C_EENS_8epilogue10collective6detail29Sm90TmaWarpSpecializedAdapterINS1G_15DefaultEpilogueISJ_SK_SK_NS1F_6thread17LinearCombinationISJ_Li1EffLNS1K_9ScaleType4KindE0ELNS_15FloatRoundStyleE2ESJ_EENS1_15EpilogueDefaultEEEEEvvEEEEvNT_6ParamsE:
	.zero		1664


//--------------------- SYMBOLS --------------------------

	.type		.nv.reservedSmem.offset0,@object
	.size		.nv.reservedSmem.offset0,0x4
